	.target	sm_90a

	.elftype	@"ET_EXEC"


//--------------------- .note.nv.tkinfo           --------------------------
	.section	.note.nv.tkinfo,"",@"SHT_NOTE"
	.sectionflags	@"SHF_NOTE_NV_TKINFO"
	.tkinfo
        /*0018*/ 	.word	0x00000002
        /*0030*/ 	.string	""
        /*0030*/ 	.string	"ptxas"
        /*0030*/ 	.string	"Cuda compilation tools, release 13.0, V13.0.88"
        /*0030*/ 	.string	"Build cuda_13.0.r13.0/compiler.36424714_0"
        /*0030*/ 	.string	"-arch sm_90a -m 64 "



//--------------------- .note.nv.cuinfo           --------------------------
	.section	.note.nv.cuinfo,"",@"SHT_NOTE"
	.sectionflags	@"SHF_NOTE_NV_CUINFO"
        /*0018*/ 	.short	0x0002
        /*001a*/ 	.short	0x005a
        /*001c*/ 	.short	0x0082
	.zero		2


//--------------------- .nv.info                  --------------------------
	.section	.nv.info,"",@"SHT_CUDA_INFO"
	.align	4


	//----- nvinfo : EIATTR_REGCOUNT
	.align		4
        /*0000*/ 	.byte	0x04, 0x2f
        /*0002*/ 	.short	(.L_12 - .L_11)
	.align		4
.L_11:
        /*0004*/ 	.word	index@(_ZN7cutlass13device_kernelINS_4gemm6kernel13GemmUniversalIN4cute5tupleIJiiiiEEENS1_10collective13CollectiveMmaINS1_43MainloopSm90TmaGmmaWarpSpecializedSparseFP8ILi17ENS5_IJNS4_1CILi1EEESB_SB_EEENS1_32KernelTmaWarpSpecializedPingpongEEENS5_IJNSA_ILi64EEESF_NSA_ILi128EEEEEENS_12float_e4m3_tENS5_IJNS4_6LayoutINS5_IJiNS5_IJNSA_ILi2EEEiEEEiEEENS5_IJlNS5_IJSB_SK_EEElEEEEENSJ_INS5_IJNS5_IJSF_iEEENS5_IJSG_iEEEiEEENS5_IJNS5_IJSG_NSA_ILi8192EEEEEENS5_IJSB_lEEElEEEEEEEESI_NS5_IJlSB_lEEENS4_8TiledMMAINS4_8MMA_AtomIJNS4_4SM904GMMA6SPARSE31GMMA_64x64x64_F32E4M3E4M3_SS_TNILNS13_7ScaleInE1ELS16_1ELNS13_9SparseSelE0EEEEEENSJ_ISC_NS5_IJNSA_ILi0EEES1A_S1A_EEEEENS5_IJNS4_10UnderscoreES1D_S1D_EEEEENS4_13SM90_TMA_LOADENS4_14ComposedLayoutINS4_7SwizzleILi2ELi4ELi3EEENS4_25smem_sparse_ptr_flag_bitsILi2ELi8EEENSJ_INS5_IJNS5_IJSB_NSA_ILi8EEEEEENS5_IJSK_SF_EEEEEENS5_IJNS5_IJS1A_SG_EEESN_EEEEEEEvNS4_8identityES1G_NS1H_INS1I_ILi3ELi4ELi3EEENS4_18smem_ptr_flag_bitsILi8EEENSJ_INS5_IJS1M_SG_EEENS5_IJSG_SB_EEEEEEEvS1U_EENS_8epilogue10collective6detail29Sm90TmaWarpSpecializedAdapterINS24_15DefaultEpilogueIfNS5_IJSB_llEEES28_NS23_6thread17LinearCombinationIfLi1EffLNS29_9ScaleType4KindE0ELNS_15FloatRoundStyleE2EfEENS1_15EpilogueDefaultEEEEEvvEEEEvNT_6ParamsE)
        /*0008*/ 	.word	0x000000a8


	//----- nvinfo : EIATTR_FRAME_SIZE
	.align		4
.L_12:
        /*000c*/ 	.byte	0x04, 0x11
        /*000e*/ 	.short	(.L_14 - .L_13)
	.align		4
.L_13:
        /*0010*/ 	.word	index@(_ZN7cutlass13device_kernelINS_4gemm6kernel13GemmUniversalIN4cute5tupleIJiiiiEEENS1_10collective13CollectiveMmaINS1_43MainloopSm90TmaGmmaWarpSpecializedSparseFP8ILi17ENS5_IJNS4_1CILi1EEESB_SB_EEENS1_32KernelTmaWarpSpecializedPingpongEEENS5_IJNSA_ILi64EEESF_NSA_ILi128EEEEEENS_12float_e4m3_tENS5_IJNS4_6LayoutINS5_IJiNS5_IJNSA_ILi2EEEiEEEiEEENS5_IJlNS5_IJSB_SK_EEElEEEEENSJ_INS5_IJNS5_IJSF_iEEENS5_IJSG_iEEEiEEENS5_IJNS5_IJSG_NSA_ILi8192EEEEEENS5_IJSB_lEEElEEEEEEEESI_NS5_IJlSB_lEEENS4_8TiledMMAINS4_8MMA_AtomIJNS4_4SM904GMMA6SPARSE31GMMA_64x64x64_F32E4M3E4M3_SS_TNILNS13_7ScaleInE1ELS16_1ELNS13_9SparseSelE0EEEEEENSJ_ISC_NS5_IJNSA_ILi0EEES1A_S1A_EEEEENS5_IJNS4_10UnderscoreES1D_S1D_EEEEENS4_13SM90_TMA_LOADENS4_14ComposedLayoutINS4_7SwizzleILi2ELi4ELi3EEENS4_25smem_sparse_ptr_flag_bitsILi2ELi8EEENSJ_INS5_IJNS5_IJSB_NSA_ILi8EEEEEENS5_IJSK_SF_EEEEEENS5_IJNS5_IJS1A_SG_EEESN_EEEEEEEvNS4_8identityES1G_NS1H_INS1I_ILi3ELi4ELi3EEENS4_18smem_ptr_flag_bitsILi8EEENSJ_INS5_IJS1M_SG_EEENS5_IJSG_SB_EEEEEEEvS1U_EENS_8epilogue10collective6detail29Sm90TmaWarpSpecializedAdapterINS24_15DefaultEpilogueIfNS5_IJSB_llEEES28_NS23_6thread17LinearCombinationIfLi1EffLNS29_9ScaleType4KindE0ELNS_15FloatRoundStyleE2EfEENS1_15EpilogueDefaultEEEEEvvEEEEvNT_6ParamsE)
        /*0014*/ 	.word	0x00000000


	//----- nvinfo : EIATTR_MIN_STACK_SIZE
	.align		4
.L_14:
        /*0018*/ 	.byte	0x04, 0x12
        /*001a*/ 	.short	(.L_16 - .L_15)
	.align		4
.L_15:
        /*001c*/ 	.word	index@(_ZN7cutlass13device_kernelINS_4gemm6kernel13GemmUniversalIN4cute5tupleIJiiiiEEENS1_10collective13CollectiveMmaINS1_43MainloopSm90TmaGmmaWarpSpecializedSparseFP8ILi17ENS5_IJNS4_1CILi1EEESB_SB_EEENS1_32KernelTmaWarpSpecializedPingpongEEENS5_IJNSA_ILi64EEESF_NSA_ILi128EEEEEENS_12float_e4m3_tENS5_IJNS4_6LayoutINS5_IJiNS5_IJNSA_ILi2EEEiEEEiEEENS5_IJlNS5_IJSB_SK_EEElEEEEENSJ_INS5_IJNS5_IJSF_iEEENS5_IJSG_iEEEiEEENS5_IJNS5_IJSG_NSA_ILi8192EEEEEENS5_IJSB_lEEElEEEEEEEESI_NS5_IJlSB_lEEENS4_8TiledMMAINS4_8MMA_AtomIJNS4_4SM904GMMA6SPARSE31GMMA_64x64x64_F32E4M3E4M3_SS_TNILNS13_7ScaleInE1ELS16_1ELNS13_9SparseSelE0EEEEEENSJ_ISC_NS5_IJNSA_ILi0EEES1A_S1A_EEEEENS5_IJNS4_10UnderscoreES1D_S1D_EEEEENS4_13SM90_TMA_LOADENS4_14ComposedLayoutINS4_7SwizzleILi2ELi4ELi3EEENS4_25smem_sparse_ptr_flag_bitsILi2ELi8EEENSJ_INS5_IJNS5_IJSB_NSA_ILi8EEEEEENS5_IJSK_SF_EEEEEENS5_IJNS5_IJS1A_SG_EEESN_EEEEEEEvNS4_8identityES1G_NS1H_INS1I_ILi3ELi4ELi3EEENS4_18smem_ptr_flag_bitsILi8EEENSJ_INS5_IJS1M_SG_EEENS5_IJSG_SB_EEEEEEEvS1U_EENS_8epilogue10collective6detail29Sm90TmaWarpSpecializedAdapterINS24_15DefaultEpilogueIfNS5_IJSB_llEEES28_NS23_6thread17LinearCombinationIfLi1EffLNS29_9ScaleType4KindE0ELNS_15FloatRoundStyleE2EfEENS1_15EpilogueDefaultEEEEEvvEEEEvNT_6ParamsE)
        /*0020*/ 	.word	0x00000000
.L_16:


//--------------------- .nv.compat                --------------------------
	.section	.nv.compat,"",@"SHT_CUDA_COMPAT_INFO"
	.align	4
        /*0000*/ 	.byte	0x02, 0x09, 0x01, 0x00, 0x02, 0x02, 0x04, 0x00, 0x02, 0x05, 0x05, 0x00, 0x03, 0x07, 0x01, 0x01
        /*0010*/ 	.byte	0x02, 0x03, 0x01, 0x00, 0x02, 0x06, 0x01, 0x00, 0x04, 0x0b, 0x08, 0x00, 0x00, 0x00, 0x00, 0x00
        /*0020*/ 	.byte	0x00, 0x00, 0x00, 0x00


//--------------------- .nv.info._ZN7cutlass13device_kernelINS_4gemm6kernel13GemmUniversalIN4cute5tupleIJiiiiEEENS1_10collective13CollectiveMmaINS1_43MainloopSm90TmaGmmaWarpSpecializedSparseFP8ILi17ENS5_IJNS4_1CILi1EEESB_SB_EEENS1_32KernelTmaWarpSpecializedPingpongEEENS5_IJNSA_ILi64EEESF_NSA_ILi128EEEEEENS_12float_e4m3_tENS5_IJNS4_6LayoutINS5_IJiNS5_IJNSA_ILi2EEEiEEEiEEENS5_IJlNS5_IJSB_SK_EEElEEEEENSJ_INS5_IJNS5_IJSF_iEEENS5_IJSG_iEEEiEEENS5_IJNS5_IJSG_NSA_ILi8192EEEEEENS5_IJSB_lEEElEEEEEEEESI_NS5_IJlSB_lEEENS4_8TiledMMAINS4_8MMA_AtomIJNS4_4SM904GMMA6SPARSE31GMMA_64x64x64_F32E4M3E4M3_SS_TNILNS13_7ScaleInE1ELS16_1ELNS13_9SparseSelE0EEEEEENSJ_ISC_NS5_IJNSA_ILi0EEES1A_S1A_EEEEENS5_IJNS4_10UnderscoreES1D_S1D_EEEEENS4_13SM90_TMA_LOADENS4_14ComposedLayoutINS4_7SwizzleILi2ELi4ELi3EEENS4_25smem_sparse_ptr_flag_bitsILi2ELi8EEENSJ_INS5_IJNS5_IJSB_NSA_ILi8EEEEEENS5_IJSK_SF_EEEEEENS5_IJNS5_IJS1A_SG_EEESN_EEEEEEEvNS4_8identityES1G_NS1H_INS1I_ILi3ELi4ELi3EEENS4_18smem_ptr_flag_bitsILi8EEENSJ_INS5_IJS1M_SG_EEENS5_IJSG_SB_EEEEEEEvS1U_EENS_8epilogue10collective6detail29Sm90TmaWarpSpecializedAdapterINS24_15DefaultEpilogueIfNS5_IJSB_llEEES28_NS23_6thread17LinearCombinationIfLi1EffLNS29_9ScaleType4KindE0ELNS_15FloatRoundStyleE2EfEENS1_15EpilogueDefaultEEEEEvvEEEEvNT_6ParamsE --------------------------
	.section	.nv.info._ZN7cutlass13device_kernelINS_4gemm6kernel13GemmUniversalIN4cute5tupleIJiiiiEEENS1_10collective13CollectiveMmaINS1_43MainloopSm90TmaGmmaWarpSpecializedSparseFP8ILi17ENS5_IJNS4_1CILi1EEESB_SB_EEENS1_32KernelTmaWarpSpecializedPingpongEEENS5_IJNSA_ILi64EEESF_NSA_ILi128EEEEEENS_12float_e4m3_tENS5_IJNS4_6LayoutINS5_IJiNS5_IJNSA_ILi2EEEiEEEiEEENS5_IJlNS5_IJSB_SK_EEElEEEEENSJ_INS5_IJNS5_IJSF_iEEENS5_IJSG_iEEEiEEENS5_IJNS5_IJSG_NSA_ILi8192EEEEEENS5_IJSB_lEEElEEEEEEEESI_NS5_IJlSB_lEEENS4_8TiledMMAINS4_8MMA_AtomIJNS4_4SM904GMMA6SPARSE31GMMA_64x64x64_F32E4M3E4M3_SS_TNILNS13_7ScaleInE1ELS16_1ELNS13_9SparseSelE0EEEEEENSJ_ISC_NS5_IJNSA_ILi0EEES1A_S1A_EEEEENS5_IJNS4_10UnderscoreES1D_S1D_EEEEENS4_13SM90_TMA_LOADENS4_14ComposedLayoutINS4_7SwizzleILi2ELi4ELi3EEENS4_25smem_sparse_ptr_flag_bitsILi2ELi8EEENSJ_INS5_IJNS5_IJSB_NSA_ILi8EEEEEENS5_IJSK_SF_EEEEEENS5_IJNS5_IJS1A_SG_EEESN_EEEEEEEvNS4_8identityES1G_NS1H_INS1I_ILi3ELi4ELi3EEENS4_18smem_ptr_flag_bitsILi8EEENSJ_INS5_IJS1M_SG_EEENS5_IJSG_SB_EEEEEEEvS1U_EENS_8epilogue10collective6detail29Sm90TmaWarpSpecializedAdapterINS24_15DefaultEpilogueIfNS5_IJSB_llEEES28_NS23_6thread17LinearCombinationIfLi1EffLNS29_9ScaleType4KindE0ELNS_15FloatRoundStyleE2EfEENS1_15EpilogueDefaultEEEEEvvEEEEvNT_6ParamsE,"",@"SHT_CUDA_INFO"
	.sectionflags	@""
	.align	4


	//----- nvinfo : EIATTR_CUDA_API_VERSION
	.align		4
        /*0000*/ 	.byte	0x04, 0x37
        /*0002*/ 	.short	(.L_18 - .L_17)
.L_17:
        /*0004*/ 	.word	0x00000082


	//----- nvinfo : EIATTR_KPARAM_INFO
	.align		4
.L_18:
        /*0008*/ 	.byte	0x04, 0x17
        /*000a*/ 	.short	(.L_20 - .L_19)
.L_19:
        /*000c*/ 	.word	0x00000000
        /*0010*/ 	.short	0x0000
        /*0012*/ 	.short	0x0070
        /*0014*/ 	.byte	0x00, 0xf0, 0x01, 0x14


	//----- nvinfo : EIATTR_SPARSE_MMA_MASK
	.align		4
.L_20:
        /*0018*/ 	.byte	0x03, 0x50
        /*001a*/ 	.short	0x0001


	//----- nvinfo : EIATTR_MAXREG_COUNT
	.align		4
        /*001c*/ 	.byte	0x03, 0x1b
        /*001e*/ 	.short	0x00a8


	//----- nvinfo : EIATTR_NUM_BARRIERS
	.align		4
        /*0020*/ 	.byte	0x02, 0x4c
        /*0022*/ 	.byte	0x01
	.zero		1


	//----- nvinfo : EIATTR_MERCURY_ISA_VERSION
	.align		4
        /*0024*/ 	.byte	0x03, 0x5f
        /*0026*/ 	.short	0x0101


	//----- nvinfo : EIATTR_INT_WARP_WIDE_INSTR_OFFSETS
	.align		4
        /*0028*/ 	.byte	0x04, 0x31
        /*002a*/ 	.short	(.L_22 - .L_21)


	//   ....[0]....
.L_21:
        /*002c*/ 	.word	0x000005e0


	//   ....[1]....
        /*0030*/ 	.word	0x00000600


	//   ....[2]....
        /*0034*/ 	.word	0x00000680


	//   ....[3]....
        /*0038*/ 	.word	0x00000690


	//   ....[4]....
        /*003c*/ 	.word	0x000006a0


	//   ....[5]....
        /*0040*/ 	.word	0x000006c0


	//   ....[6]....
        /*0044*/ 	.word	0x00000750


	//   ....[7]....
        /*0048*/ 	.word	0x00000770


	//----- nvinfo : EIATTR_COOP_GROUP_MASK_REGIDS
	.align		4
.L_22:
        /*004c*/ 	.byte	0x04, 0x29
        /*004e*/ 	.short	(.L_24 - .L_23)


	//   ....[0]....
.L_23:
        /*0050*/ 	.word	0xffffffff


	//   ....[1]....
        /*0054*/ 	.word	0xffffffff


	//   ....[2]....
        /*0058*/ 	.word	0xffffffff


	//   ....[3]....
        /*005c*/ 	.word	0xffffffff


	//   ....[4]....
        /*0060*/ 	.word	0xffffffff


	//   ....[5]....
        /*0064*/ 	.word	0xffffffff


	//----- nvinfo : EIATTR_COOP_GROUP_INSTR_OFFSETS
	.align		4
.L_24:
        /*0068*/ 	.byte	0x04, 0x28
        /*006a*/ 	.short	(.L_26 - .L_25)


	//   ....[0]....
.L_25:
        /*006c*/ 	.word	0x00000060


	//   ....[1]....
        /*0070*/ 	.word	0x00000070


	//   ....[2]....
        /*0074*/ 	.word	0x00000160


	//   ....[3]....
        /*0078*/ 	.word	0x000004c0


	//   ....[4]....
        /*007c*/ 	.word	0x00000500


	//   ....[5]....
        /*0080*/ 	.word	0x00000540


	//----- nvinfo : EIATTR_REG_RECONFIG
	.align		4
.L_26:
        /*0084*/ 	.byte	0x01, 0x54
	.zero		2


	//----- nvinfo : EIATTR_MBARRIER_INSTR_OFFSETS
	.align		4
        /*0088*/ 	.byte	0x04, 0x39
        /*008a*/ 	.short	(.L_28 - .L_27)


	//   ....[0]....
.L_27:
        /*008c*/ 	.word	0x00000280
        /*0090*/ 	.word	0x000000ff
        /*0094*/ 	.word	0x00000000
        /*0098*/ 	.short	0x0100
        /*009a*/ 	.byte	0x08
	.zero		1


	//   ....[1]....
        /*009c*/ 	.word	0x00000290
        /*00a0*/ 	.word	0x000000ff
        /*00a4*/ 	.word	0x00000088
        /*00a8*/ 	.short	0x0100
        /*00aa*/ 	.byte	0x08
	.zero		1


	//   ....[2]....
        /*00ac*/ 	.word	0x000002a0
        /*00b0*/ 	.word	0x000000ff
        /*00b4*/ 	.word	0x00000008
        /*00b8*/ 	.short	0x0100
        /*00ba*/ 	.byte	0x08
	.zero		1


	//   ....[3]....
        /*00bc*/ 	.word	0x000002b0
        /*00c0*/ 	.word	0x000000ff
        /*00c4*/ 	.word	0x00000090
        /*00c8*/ 	.short	0x0100
        /*00ca*/ 	.byte	0x08
	.zero		1


	//   ....[4]....
        /*00cc*/ 	.word	0x000002c0
        /*00d0*/ 	.word	0x000000ff
        /*00d4*/ 	.word	0x00000010
        /*00d8*/ 	.short	0x0100
        /*00da*/ 	.byte	0x08
	.zero		1


	//   ....[5]....
        /*00dc*/ 	.word	0x000002d0
        /*00e0*/ 	.word	0x000000ff
        /*00e4*/ 	.word	0x00000098
        /*00e8*/ 	.short	0x0100
        /*00ea*/ 	.byte	0x08
	.zero		1


	//   ....[6]....
        /*00ec*/ 	.word	0x000002e0
        /*00f0*/ 	.word	0x000000ff
        /*00f4*/ 	.word	0x00000018
        /*00f8*/ 	.short	0x0100
        /*00fa*/ 	.byte	0x08
	.zero		1


	//   ....[7]....
        /*00fc*/ 	.word	0x000002f0
        /*0100*/ 	.word	0x000000ff
        /*0104*/ 	.word	0x000000a0
        /*0108*/ 	.short	0x0100
        /*010a*/ 	.byte	0x08
	.zero		1


	//   ....[8]....
        /*010c*/ 	.word	0x00000300
        /*0110*/ 	.word	0x000000ff
        /*0114*/ 	.word	0x00000020
        /*0118*/ 	.short	0x0100
        /*011a*/ 	.byte	0x08
	.zero		1


	//   ....[9]....
        /*011c*/ 	.word	0x00000310
        /*0120*/ 	.word	0x000000ff
        /*0124*/ 	.word	0x000000a8
        /*0128*/ 	.short	0x0100
        /*012a*/ 	.byte	0x08
	.zero		1


	//   ....[10]....
        /*012c*/ 	.word	0x00000320
        /*0130*/ 	.word	0x000000ff
        /*0134*/ 	.word	0x00000028
        /*0138*/ 	.short	0x0100
        /*013a*/ 	.byte	0x08
	.zero		1


	//   ....[11]....
        /*013c*/ 	.word	0x00000330
        /*0140*/ 	.word	0x000000ff
        /*0144*/ 	.word	0x000000b0
        /*0148*/ 	.short	0x0100
        /*014a*/ 	.byte	0x08
	.zero		1


	//   ....[12]....
        /*014c*/ 	.word	0x00000340
        /*0150*/ 	.word	0x000000ff
        /*0154*/ 	.word	0x00000030
        /*0158*/ 	.short	0x0100
        /*015a*/ 	.byte	0x08
	.zero		1


	//   ....[13]....
        /*015c*/ 	.word	0x00000350
        /*0160*/ 	.word	0x000000ff
        /*0164*/ 	.word	0x000000b8
        /*0168*/ 	.short	0x0100
        /*016a*/ 	.byte	0x08
	.zero		1


	//   ....[14]....
        /*016c*/ 	.word	0x00000360
        /*0170*/ 	.word	0x000000ff
        /*0174*/ 	.word	0x00000038
        /*0178*/ 	.short	0x0100
        /*017a*/ 	.byte	0x08
	.zero		1


	//   ....[15]....
        /*017c*/ 	.word	0x00000370
        /*0180*/ 	.word	0x000000ff
        /*0184*/ 	.word	0x000000c0
        /*0188*/ 	.short	0x0100
        /*018a*/ 	.byte	0x08
	.zero		1


	//   ....[16]....
        /*018c*/ 	.word	0x00000380
        /*0190*/ 	.word	0x000000ff
        /*0194*/ 	.word	0x00000040
        /*0198*/ 	.short	0x0100
        /*019a*/ 	.byte	0x08
	.zero		1


	//   ....[17]....
        /*019c*/ 	.word	0x00000390
        /*01a0*/ 	.word	0x000000ff
        /*01a4*/ 	.word	0x000000c8
        /*01a8*/ 	.short	0x0100
        /*01aa*/ 	.byte	0x08
	.zero		1


	//   ....[18]....
        /*01ac*/ 	.word	0x000003a0
        /*01b0*/ 	.word	0x000000ff
        /*01b4*/ 	.word	0x00000048
        /*01b8*/ 	.short	0x0100
        /*01ba*/ 	.byte	0x08
	.zero		1


	//   ....[19]....
        /*01bc*/ 	.word	0x000003b0
        /*01c0*/ 	.word	0x000000ff
        /*01c4*/ 	.word	0x000000d0
        /*01c8*/ 	.short	0x0100
        /*01ca*/ 	.byte	0x08
	.zero		1


	//   ....[20]....
        /*01cc*/ 	.word	0x000003c0
        /*01d0*/ 	.word	0x000000ff
        /*01d4*/ 	.word	0x00000050
        /*01d8*/ 	.short	0x0100
        /*01da*/ 	.byte	0x08
	.zero		1


	//   ....[21]....
        /*01dc*/ 	.word	0x000003d0
        /*01e0*/ 	.word	0x000000ff
        /*01e4*/ 	.word	0x000000d8
        /*01e8*/ 	.short	0x0100
        /*01ea*/ 	.byte	0x08
	.zero		1


	//   ....[22]....
        /*01ec*/ 	.word	0x000003e0
        /*01f0*/ 	.word	0x000000ff
        /*01f4*/ 	.word	0x00000058
        /*01f8*/ 	.short	0x0100
        /*01fa*/ 	.byte	0x08
	.zero		1


	//   ....[23]....
        /*01fc*/ 	.word	0x000003f0
        /*0200*/ 	.word	0x000000ff
        /*0204*/ 	.word	0x000000e0
        /*0208*/ 	.short	0x0100
        /*020a*/ 	.byte	0x08
	.zero		1


	//   ....[24]....
        /*020c*/ 	.word	0x00000400
        /*0210*/ 	.word	0x000000ff
        /*0214*/ 	.word	0x00000060
        /*0218*/ 	.short	0x0100
        /*021a*/ 	.byte	0x08
	.zero		1


	//   ....[25]....
        /*021c*/ 	.word	0x00000410
        /*0220*/ 	.word	0x000000ff
        /*0224*/ 	.word	0x000000e8
        /*0228*/ 	.short	0x0100
        /*022a*/ 	.byte	0x08
	.zero		1


	//   ....[26]....
        /*022c*/ 	.word	0x00000420
        /*0230*/ 	.word	0x000000ff
        /*0234*/ 	.word	0x00000068
        /*0238*/ 	.short	0x0100
        /*023a*/ 	.byte	0x08
	.zero		1


	//   ....[27]....
        /*023c*/ 	.word	0x00000430
        /*0240*/ 	.word	0x000000ff
        /*0244*/ 	.word	0x000000f0
        /*0248*/ 	.short	0x0100
        /*024a*/ 	.byte	0x08
	.zero		1


	//   ....[28]....
        /*024c*/ 	.word	0x00000440
        /*0250*/ 	.word	0x000000ff
        /*0254*/ 	.word	0x00000070
        /*0258*/ 	.short	0x0100
        /*025a*/ 	.byte	0x08
	.zero		1


	//   ....[29]....
        /*025c*/ 	.word	0x00000450
        /*0260*/ 	.word	0x000000ff
        /*0264*/ 	.word	0x000000f8
        /*0268*/ 	.short	0x0100
        /*026a*/ 	.byte	0x08
	.zero		1


	//   ....[30]....
        /*026c*/ 	.word	0x00000460
        /*0270*/ 	.word	0x000000ff
        /*0274*/ 	.word	0x00000078
        /*0278*/ 	.short	0x0100
        /*027a*/ 	.byte	0x08
	.zero		1


	//   ....[31]....
        /*027c*/ 	.word	0x00000470
        /*0280*/ 	.word	0x000000ff
        /*0284*/ 	.word	0x00000100
        /*0288*/ 	.short	0x0100
        /*028a*/ 	.byte	0x08
	.zero		1


	//   ....[32]....
        /*028c*/ 	.word	0x00000480
        /*0290*/ 	.word	0x000000ff
        /*0294*/ 	.word	0x00000080
        /*0298*/ 	.short	0x0100
        /*029a*/ 	.byte	0x08
	.zero		1


	//   ....[33]....
        /*029c*/ 	.word	0x00000490
        /*02a0*/ 	.word	0x000000ff
        /*02a4*/ 	.word	0x00000108
        /*02a8*/ 	.short	0x0100
        /*02aa*/ 	.byte	0x08
	.zero		1


	//   ....[34]....
        /*02ac*/ 	.word	0x000007b0
        /*02b0*/ 	.word	0x000000ff
        /*02b4*/ 	.word	0x00000140
        /*02b8*/ 	.short	0x0100
        /*02ba*/ 	.byte	0x08
	.zero		1


	//   ....[35]....
        /*02bc*/ 	.word	0x00000820
        /*02c0*/ 	.word	0x000000ff
        /*02c4*/ 	.word	0x00000148
        /*02c8*/ 	.short	0x0100
        /*02ca*/ 	.byte	0x08
	.zero		1


	//   ....[36]....
        /*02cc*/ 	.word	0x00000840
        /*02d0*/ 	.word	0x000000ff
        /*02d4*/ 	.word	0x00000120
        /*02d8*/ 	.short	0x0100
        /*02da*/ 	.byte	0x09
	.zero		1


	//   ....[37]....
        /*02dc*/ 	.word	0x00000850
        /*02e0*/ 	.word	0x000000ff
        /*02e4*/ 	.word	0x00000128
        /*02e8*/ 	.short	0x0100
        /*02ea*/ 	.byte	0x09
	.zero		1


	//   ....[38]....
        /*02ec*/ 	.word	0x00000860
        /*02f0*/ 	.word	0x000000ff
        /*02f4*/ 	.word	0x00000130
        /*02f8*/ 	.short	0x0100
        /*02fa*/ 	.byte	0x09
	.zero		1


	//   ....[39]....
        /*02fc*/ 	.word	0x00000870
        /*0300*/ 	.word	0x000000ff
        /*0304*/ 	.word	0x00000138
        /*0308*/ 	.short	0x0100
        /*030a*/ 	.byte	0x09
	.zero		1


	//   ....[40]....
        /*030c*/ 	.word	0x00001740
        /*0310*/ 	.word	0x000000ff
        /*0314*/ 	.word	0xfffffff8
        /*0318*/ 	.short	0x010a
        /*031a*/ 	.byte	0x0d
	.zero		1


	//   ....[41]....
        /*031c*/ 	.word	0x00001b30
        /*0320*/ 	.word	0x000000ff
        /*0324*/ 	.word	0x00000000
        /*0328*/ 	.short	0x010a
        /*032a*/ 	.byte	0x08
	.zero		1


	//   ....[42]....
        /*032c*/ 	.word	0x00001b90
        /*0330*/ 	.word	0x000000ff
        /*0334*/ 	.word	0x00000000
        /*0338*/ 	.short	0x010a
        /*033a*/ 	.byte	0x08
	.zero		1


	//   ....[43]....
        /*033c*/ 	.word	0x00001f90
        /*0340*/ 	.word	0x000000ff
        /*0344*/ 	.word	0x00000000
        /*0348*/ 	.short	0x0101
        /*034a*/ 	.byte	0x07
	.zero		1


	//   ....[44]....
        /*034c*/ 	.word	0x00002300
        /*0350*/ 	.word	0x0000003e
        /*0354*/ 	.word	0x00000000
        /*0358*/ 	.short	0x0101
        /*035a*/ 	.byte	0x17
	.zero		1


	//   ....[45]....
        /*035c*/ 	.word	0x00002360
        /*0360*/ 	.word	0x000000ff
        /*0364*/ 	.word	0x00000008
        /*0368*/ 	.short	0x010a
        /*036a*/ 	.byte	0x0d
	.zero		1


	//   ....[46]....
        /*036c*/ 	.word	0x00004bc0
        /*0370*/ 	.word	0x00000004
        /*0374*/ 	.word	0x00000000
        /*0378*/ 	.short	0x0101
        /*037a*/ 	.byte	0x17
	.zero		1


	//   ....[47]....
        /*037c*/ 	.word	0x000054b0
        /*0380*/ 	.word	0x00000012
        /*0384*/ 	.word	0x00000088
        /*0388*/ 	.short	0x010a
        /*038a*/ 	.byte	0x3f
	.zero		1


	//   ....[48]....
        /*038c*/ 	.word	0x000058f0
        /*0390*/ 	.word	0x0000000a
        /*0394*/ 	.word	0x00000148
        /*0398*/ 	.short	0x0101
        /*039a*/ 	.byte	0x3f
	.zero		1


	//   ....[49]....
        /*039c*/ 	.word	0x00006050
        /*03a0*/ 	.word	0x00000005
        /*03a4*/ 	.word	0x00000000
        /*03a8*/ 	.short	0x010a
        /*03aa*/ 	.byte	0x3f
	.zero		1


	//   ....[50]....
        /*03ac*/ 	.word	0x000060d0
        /*03b0*/ 	.word	0x00000007
        /*03b4*/ 	.word	0x00000000
        /*03b8*/ 	.short	0x010a
        /*03ba*/ 	.byte	0x3f
	.zero		1


	//   ....[51]....
        /*03bc*/ 	.word	0x00006160
        /*03c0*/ 	.word	0x00000006
        /*03c4*/ 	.word	0x00000000
        /*03c8*/ 	.short	0x010a
        /*03ca*/ 	.byte	0x3f
	.zero		1


	//   ....[52]....
        /*03cc*/ 	.word	0x000061f0
        /*03d0*/ 	.word	0x00000009
        /*03d4*/ 	.word	0x00000000
        /*03d8*/ 	.short	0x010a
        /*03da*/ 	.byte	0x3f
	.zero		1


	//   ....[53]....
        /*03dc*/ 	.word	0x00006280
        /*03e0*/ 	.word	0x00000006
        /*03e4*/ 	.word	0x00000000
        /*03e8*/ 	.short	0x010a
        /*03ea*/ 	.byte	0x3f
	.zero		1


	//   ....[54]....
        /*03ec*/ 	.word	0x00006310
        /*03f0*/ 	.word	0x00000009
        /*03f4*/ 	.word	0x00000000
        /*03f8*/ 	.short	0x010a
        /*03fa*/ 	.byte	0x3f
	.zero		1


	//   ....[55]....
        /*03fc*/ 	.word	0x000063a0
        /*0400*/ 	.word	0x00000006
        /*0404*/ 	.word	0x00000000
        /*0408*/ 	.short	0x010a
        /*040a*/ 	.byte	0x3f
	.zero		1


	//   ....[56]....
        /*040c*/ 	.word	0x00006430
        /*0410*/ 	.word	0x00000009
        /*0414*/ 	.word	0x00000000
        /*0418*/ 	.short	0x010a
        /*041a*/ 	.byte	0x3f
	.zero		1


	//   ....[57]....
        /*041c*/ 	.word	0x000064c0
        /*0420*/ 	.word	0x00000006
        /*0424*/ 	.word	0x00000000
        /*0428*/ 	.short	0x010a
        /*042a*/ 	.byte	0x3f
	.zero		1


	//   ....[58]....
        /*042c*/ 	.word	0x00006550
        /*0430*/ 	.word	0x00000009
        /*0434*/ 	.word	0x00000000
        /*0438*/ 	.short	0x010a
        /*043a*/ 	.byte	0x3f
	.zero		1


	//   ....[59]....
        /*043c*/ 	.word	0x000065e0
        /*0440*/ 	.word	0x00000006
        /*0444*/ 	.word	0x00000000
        /*0448*/ 	.short	0x010a
        /*044a*/ 	.byte	0x3f
	.zero		1


	//   ....[60]....
        /*044c*/ 	.word	0x00006670
        /*0450*/ 	.word	0x00000009
        /*0454*/ 	.word	0x00000000
        /*0458*/ 	.short	0x010a
        /*045a*/ 	.byte	0x3f
	.zero		1


	//   ....[61]....
        /*045c*/ 	.word	0x00006700
        /*0460*/ 	.word	0x00000006
        /*0464*/ 	.word	0x00000000
        /*0468*/ 	.short	0x010a
        /*046a*/ 	.byte	0x3f
	.zero		1


	//   ....[62]....
        /*046c*/ 	.word	0x00006790
        /*0470*/ 	.word	0x00000009
        /*0474*/ 	.word	0x00000000
        /*0478*/ 	.short	0x010a
        /*047a*/ 	.byte	0x3f
	.zero		1


	//   ....[63]....
        /*047c*/ 	.word	0x00006820
        /*0480*/ 	.word	0x00000008
        /*0484*/ 	.word	0x00000000
        /*0488*/ 	.short	0x010a
        /*048a*/ 	.byte	0x3f
	.zero		1


	//   ....[64]....
        /*048c*/ 	.word	0x000068b0
        /*0490*/ 	.word	0x0000000b
        /*0494*/ 	.word	0x00000000
        /*0498*/ 	.short	0x010a
        /*049a*/ 	.byte	0x3f
	.zero		1


	//   ....[65]....
        /*049c*/ 	.word	0x00006940
        /*04a0*/ 	.word	0x00000003
        /*04a4*/ 	.word	0x00000000
        /*04a8*/ 	.short	0x010a
        /*04aa*/ 	.byte	0x3f
	.zero		1


	//   ....[66]....
        /*04ac*/ 	.word	0x000069b0
        /*04b0*/ 	.word	0x00000015
        /*04b4*/ 	.word	0xfffffff8
        /*04b8*/ 	.short	0x010a
        /*04ba*/ 	.byte	0x3f
	.zero		1


	//   ....[67]....
        /*04bc*/ 	.word	0x00006a10
        /*04c0*/ 	.word	0x0000006d
        /*04c4*/ 	.word	0x00000000
        /*04c8*/ 	.short	0x010a
        /*04ca*/ 	.byte	0x3f
	.zero		1


	//   ....[68]....
        /*04cc*/ 	.word	0x00006a70
        /*04d0*/ 	.word	0x00000019
        /*04d4*/ 	.word	0x00000008
        /*04d8*/ 	.short	0x010a
        /*04da*/ 	.byte	0x3f
	.zero		1


	//   ....[69]....
        /*04dc*/ 	.word	0x00006b40
        /*04e0*/ 	.word	0x00000012
        /*04e4*/ 	.word	0x00000088
        /*04e8*/ 	.short	0x010a
        /*04ea*/ 	.byte	0x3f
	.zero		1


	//   ....[70]....
        /*04ec*/ 	.word	0x00006c20
        /*04f0*/ 	.word	0x00000005
        /*04f4*/ 	.word	0x00000000
        /*04f8*/ 	.short	0x010a
        /*04fa*/ 	.byte	0x3f
	.zero		1


	//   ....[71]....
        /*04fc*/ 	.word	0x00006c70
        /*0500*/ 	.word	0x00000007
        /*0504*/ 	.word	0x00000000
        /*0508*/ 	.short	0x010a
        /*050a*/ 	.byte	0x3f
	.zero		1


	//   ....[72]....
        /*050c*/ 	.word	0x00006cc0
        /*0510*/ 	.word	0x00000006
        /*0514*/ 	.word	0x00000000
        /*0518*/ 	.short	0x010a
        /*051a*/ 	.byte	0x3f
	.zero		1


	//   ....[73]....
        /*051c*/ 	.word	0x00006d10
        /*0520*/ 	.word	0x00000009
        /*0524*/ 	.word	0x00000000
        /*0528*/ 	.short	0x010a
        /*052a*/ 	.byte	0x3f
	.zero		1


	//   ....[74]....
        /*052c*/ 	.word	0x00006d60
        /*0530*/ 	.word	0x00000006
        /*0534*/ 	.word	0x00000000
        /*0538*/ 	.short	0x010a
        /*053a*/ 	.byte	0x3f
	.zero		1


	//   ....[75]....
        /*053c*/ 	.word	0x00006db0
        /*0540*/ 	.word	0x00000009
        /*0544*/ 	.word	0x00000000
        /*0548*/ 	.short	0x010a
        /*054a*/ 	.byte	0x3f
	.zero		1


	//   ....[76]....
        /*054c*/ 	.word	0x00006e00
        /*0550*/ 	.word	0x00000006
        /*0554*/ 	.word	0x00000000
        /*0558*/ 	.short	0x010a
        /*055a*/ 	.byte	0x3f
	.zero		1


	//   ....[77]....
        /*055c*/ 	.word	0x00006e50
        /*0560*/ 	.word	0x00000009
        /*0564*/ 	.word	0x00000000
        /*0568*/ 	.short	0x010a
        /*056a*/ 	.byte	0x3f
	.zero		1


	//   ....[78]....
        /*056c*/ 	.word	0x00006ea0
        /*0570*/ 	.word	0x00000006
        /*0574*/ 	.word	0x00000000
        /*0578*/ 	.short	0x010a
        /*057a*/ 	.byte	0x3f
	.zero		1


	//   ....[79]....
        /*057c*/ 	.word	0x00006ef0
        /*0580*/ 	.word	0x00000009
        /*0584*/ 	.word	0x00000000
        /*0588*/ 	.short	0x010a
        /*058a*/ 	.byte	0x3f
	.zero		1


	//   ....[80]....
        /*058c*/ 	.word	0x00006f40
        /*0590*/ 	.word	0x00000006
        /*0594*/ 	.word	0x00000000
        /*0598*/ 	.short	0x010a
        /*059a*/ 	.byte	0x3f
	.zero		1


	//   ....[81]....
        /*059c*/ 	.word	0x00006f90
        /*05a0*/ 	.word	0x00000009
        /*05a4*/ 	.word	0x00000000
        /*05a8*/ 	.short	0x010a
        /*05aa*/ 	.byte	0x3f
	.zero		1


	//   ....[82]....
        /*05ac*/ 	.word	0x00006fe0
        /*05b0*/ 	.word	0x00000006
        /*05b4*/ 	.word	0x00000000
        /*05b8*/ 	.short	0x010a
        /*05ba*/ 	.byte	0x3f
	.zero		1


	//   ....[83]....
        /*05bc*/ 	.word	0x00007030
        /*05c0*/ 	.word	0x00000009
        /*05c4*/ 	.word	0x00000000
        /*05c8*/ 	.short	0x010a
        /*05ca*/ 	.byte	0x3f
	.zero		1


	//   ....[84]....
        /*05cc*/ 	.word	0x00007080
        /*05d0*/ 	.word	0x00000008
        /*05d4*/ 	.word	0x00000000
        /*05d8*/ 	.short	0x010a
        /*05da*/ 	.byte	0x3f
	.zero		1


	//   ....[85]....
        /*05dc*/ 	.word	0x000070d0
        /*05e0*/ 	.word	0x0000000b
        /*05e4*/ 	.word	0x00000000
        /*05e8*/ 	.short	0x010a
        /*05ea*/ 	.byte	0x3f
	.zero		1


	//----- nvinfo : EIATTR_NUM_MBARRIERS
	.align		4
.L_28:
        /*05ec*/ 	.byte	0x03, 0x38
        /*05ee*/ 	.short	0x0028


	//----- nvinfo : EIATTR_EXIT_INSTR_OFFSETS
	.align		4
        /*05f0*/ 	.byte	0x04, 0x1c
        /*05f2*/ 	.short	(.L_30 - .L_29)


	//   ....[0]....
.L_29:
        /*05f4*/ 	.word	0x00001350


	//   ....[1]....
        /*05f8*/ 	.word	0x000013b0


	//   ....[2]....
        /*05fc*/ 	.word	0x000051d0


	//   ....[3]....
        /*0600*/ 	.word	0x00005200


	//   ....[4]....
        /*0604*/ 	.word	0x00006990


	//----- nvinfo : EIATTR_MAX_THREADS
	.align		4
.L_30:
        /*0608*/ 	.byte	0x04, 0x05
        /*060a*/ 	.short	(.L_32 - .L_31)
.L_31:
        /*060c*/ 	.word	0x00000180
        /*0610*/ 	.word	0x00000001
        /*0614*/ 	.word	0x00000001


	//----- nvinfo : EIATTR_CRS_STACK_SIZE
	.align		4
.L_32:
        /*0618*/ 	.byte	0x04, 0x1e
        /*061a*/ 	.short	(.L_34 - .L_33)
.L_33:
        /*061c*/ 	.word	0x00000000


	//----- nvinfo : EIATTR_CBANK_PARAM_SIZE
	.align		4
.L_34:
        /*0620*/ 	.byte	0x03, 0x19
        /*0622*/ 	.short	0x0570


	//----- nvinfo : EIATTR_PARAM_CBANK
	.align		4
        /*0624*/ 	.byte	0x04, 0x0a
        /*0626*/ 	.short	(.L_36 - .L_35)
	.align		4
.L_35:
        /*0628*/ 	.word	index@(.nv.constant0._ZN7cutlass13device_kernelINS_4gemm6kernel13GemmUniversalIN4cute5tupleIJiiiiEEENS1_10collective13CollectiveMmaINS1_43MainloopSm90TmaGmmaWarpSpecializedSparseFP8ILi17ENS5_IJNS4_1CILi1EEESB_SB_EEENS1_32KernelTmaWarpSpecializedPingpongEEENS5_IJNSA_ILi64EEESF_NSA_ILi128EEEEEENS_12float_e4m3_tENS5_IJNS4_6LayoutINS5_IJiNS5_IJNSA_ILi2EEEiEEEiEEENS5_IJlNS5_IJSB_SK_EEElEEEEENSJ_INS5_IJNS5_IJSF_iEEENS5_IJSG_iEEEiEEENS5_IJNS5_IJSG_NSA_ILi8192EEEEEENS5_IJSB_lEEElEEEEEEEESI_NS5_IJlSB_lEEENS4_8TiledMMAINS4_8MMA_AtomIJNS4_4SM904GMMA6SPARSE31GMMA_64x64x64_F32E4M3E4M3_SS_TNILNS13_7ScaleInE1ELS16_1ELNS13_9SparseSelE0EEEEEENSJ_ISC_NS5_IJNSA_ILi0EEES1A_S1A_EEEEENS5_IJNS4_10UnderscoreES1D_S1D_EEEEENS4_13SM90_TMA_LOADENS4_14ComposedLayoutINS4_7SwizzleILi2ELi4ELi3EEENS4_25smem_sparse_ptr_flag_bitsILi2ELi8EEENSJ_INS5_IJNS5_IJSB_NSA_ILi8EEEEEENS5_IJSK_SF_EEEEEENS5_IJNS5_IJS1A_SG_EEESN_EEEEEEEvNS4_8identityES1G_NS1H_INS1I_ILi3ELi4ELi3EEENS4_18smem_ptr_flag_bitsILi8EEENSJ_INS5_IJS1M_SG_EEENS5_IJSG_SB_EEEEEEEvS1U_EENS_8epilogue10collective6detail29Sm90TmaWarpSpecializedAdapterINS24_15DefaultEpilogueIfNS5_IJSB_llEEES28_NS23_6thread17LinearCombinationIfLi1EffLNS29_9ScaleType4KindE0ELNS_15FloatRoundStyleE2EfEENS1_15EpilogueDefaultEEEEEvvEEEEvNT_6ParamsE)
        /*062c*/ 	.short	0x0210
        /*062e*/ 	.short	0x0570


	//----- nvinfo : EIATTR_SW_WAR
	.align		4
.L_36:
        /*0630*/ 	.byte	0x04, 0x36
        /*0632*/ 	.short	(.L_38 - .L_37)
.L_37:
        /*0634*/ 	.word	0x00000008
.L_38:


//--------------------- .nv.callgraph             --------------------------
	.section	.nv.callgraph,"",@"SHT_CUDA_CALLGRAPH"
	.align	4
	.sectionentsize	8
	.align		4
        /*0000*/ 	.word	0x00000000
	.align		4
        /*0004*/ 	.word	0xffffffff
	.align		4
        /*0008*/ 	.word	0x00000000
	.align		4
        /*000c*/ 	.word	0xfffffffe
	.align		4
        /*0010*/ 	.word	0x00000000
	.align		4
        /*0014*/ 	.word	0xfffffffd
	.align		4
        /*0018*/ 	.word	0x00000000
	.align		4
        /*001c*/ 	.word	0xfffffffc


//--------------------- .nv.constant4             --------------------------
	.section	.nv.constant4,"a",@progbits
	.align	8
	.align		8
.nv.constant4:
        /*0000*/ 	.dword	_ZN39_INTERNAL_2a52bf3a_4_k_cu_13ebf5e1_27894cuda3std3__45__cpo5beginE
	.align		8
        /*0008*/ 	.dword	_ZN39_INTERNAL_2a52bf3a_4_k_cu_13ebf5e1_27894cuda3std3__45__cpo3endE
	.align		8
        /*0010*/ 	.dword	_ZN39_INTERNAL_2a52bf3a_4_k_cu_13ebf5e1_27894cuda3std3__45__cpo6cbeginE
	.align		8
        /*0018*/ 	.dword	_ZN39_INTERNAL_2a52bf3a_4_k_cu_13ebf5e1_27894cuda3std3__45__cpo4cendE
	.align		8
        /*0020*/ 	.dword	_ZN39_INTERNAL_2a52bf3a_4_k_cu_13ebf5e1_27894cuda3std3__441_GLOBAL__N__2a52bf3a_4_k_cu_13ebf5e1_27896ignoreE
	.align		8
        /*0028*/ 	.dword	_ZN39_INTERNAL_2a52bf3a_4_k_cu_13ebf5e1_27894cuda3std3__419piecewise_constructE
	.align		8
        /*0030*/ 	.dword	_ZN39_INTERNAL_2a52bf3a_4_k_cu_13ebf5e1_27894cuda3std3__48in_placeE
	.align		8
        /*0038*/ 	.dword	_ZN39_INTERNAL_2a52bf3a_4_k_cu_13ebf5e1_27894cuda3std6ranges3__45__cpo4swapE
	.align		8
        /*0040*/ 	.dword	_ZN39_INTERNAL_2a52bf3a_4_k_cu_13ebf5e1_27894cuda3std6ranges3__45__cpo9iter_moveE
	.align		8
        /*0048*/ 	.dword	_ZN39_INTERNAL_2a52bf3a_4_k_cu_13ebf5e1_27894cute7productE
	.align		8
        /*0050*/ 	.dword	_ZN39_INTERNAL_2a52bf3a_4_k_cu_13ebf5e1_27894cute1_E


//--------------------- .text._ZN7cutlass13device_kernelINS_4gemm6kernel13GemmUniversalIN4cute5tupleIJiiiiEEENS1_10collective13CollectiveMmaINS1_43MainloopSm90TmaGmmaWarpSpecializedSparseFP8ILi17ENS5_IJNS4_1CILi1EEESB_SB_EEENS1_32KernelTmaWarpSpecializedPingpongEEENS5_IJNSA_ILi64EEESF_NSA_ILi128EEEEEENS_12float_e4m3_tENS5_IJNS4_6LayoutINS5_IJiNS5_IJNSA_ILi2EEEiEEEiEEENS5_IJlNS5_IJSB_SK_EEElEEEEENSJ_INS5_IJNS5_IJSF_iEEENS5_IJSG_iEEEiEEENS5_IJNS5_IJSG_NSA_ILi8192EEEEEENS5_IJSB_lEEElEEEEEEEESI_NS5_IJlSB_lEEENS4_8TiledMMAINS4_8MMA_AtomIJNS4_4SM904GMMA6SPARSE31GMMA_64x64x64_F32E4M3E4M3_SS_TNILNS13_7ScaleInE1ELS16_1ELNS13_9SparseSelE0EEEEEENSJ_ISC_NS5_IJNSA_ILi0EEES1A_S1A_EEEEENS5_IJNS4_10UnderscoreES1D_S1D_EEEEENS4_13SM90_TMA_LOADENS4_14ComposedLayoutINS4_7SwizzleILi2ELi4ELi3EEENS4_25smem_sparse_ptr_flag_bitsILi2ELi8EEENSJ_INS5_IJNS5_IJSB_NSA_ILi8EEEEEENS5_IJSK_SF_EEEEEENS5_IJNS5_IJS1A_SG_EEESN_EEEEEEEvNS4_8identityES1G_NS1H_INS1I_ILi3ELi4ELi3EEENS4_18smem_ptr_flag_bitsILi8EEENSJ_INS5_IJS1M_SG_EEENS5_IJSG_SB_EEEEEEEvS1U_EENS_8epilogue10collective6detail29Sm90TmaWarpSpecializedAdapterINS24_15DefaultEpilogueIfNS5_IJSB_llEEES28_NS23_6thread17LinearCombinationIfLi1EffLNS29_9ScaleType4KindE0ELNS_15FloatRoundStyleE2EfEENS1_15EpilogueDefaultEEEEEvvEEEEvNT_6ParamsE --------------------------
	.section	.text._ZN7cutlass13device_kernelINS_4gemm6kernel13GemmUniversalIN4cute5tupleIJiiiiEEENS1_10collective13CollectiveMmaINS1_43MainloopSm90TmaGmmaWarpSpecializedSparseFP8ILi17ENS5_IJNS4_1CILi1EEESB_SB_EEENS1_32KernelTmaWarpSpecializedPingpongEEENS5_IJNSA_ILi64EEESF_NSA_ILi128EEEEEENS_12float_e4m3_tENS5_IJNS4_6LayoutINS5_IJiNS5_IJNSA_ILi2EEEiEEEiEEENS5_IJlNS5_IJSB_SK_EEElEEEEENSJ_INS5_IJNS5_IJSF_iEEENS5_IJSG_iEEEiEEENS5_IJNS5_IJSG_NSA_ILi8192EEEEEENS5_IJSB_lEEElEEEEEEEESI_NS5_IJlSB_lEEENS4_8TiledMMAINS4_8MMA_AtomIJNS4_4SM904GMMA6SPARSE31GMMA_64x64x64_F32E4M3E4M3_SS_TNILNS13_7ScaleInE1ELS16_1ELNS13_9SparseSelE0EEEEEENSJ_ISC_NS5_IJNSA_ILi0EEES1A_S1A_EEEEENS5_IJNS4_10UnderscoreES1D_S1D_EEEEENS4_13SM90_TMA_LOADENS4_14ComposedLayoutINS4_7SwizzleILi2ELi4ELi3EEENS4_25smem_sparse_ptr_flag_bitsILi2ELi8EEENSJ_INS5_IJNS5_IJSB_NSA_ILi8EEEEEENS5_IJSK_SF_EEEEEENS5_IJNS5_IJS1A_SG_EEESN_EEEEEEEvNS4_8identityES1G_NS1H_INS1I_ILi3ELi4ELi3EEENS4_18smem_ptr_flag_bitsILi8EEENSJ_INS5_IJS1M_SG_EEENS5_IJSG_SB_EEEEEEEvS1U_EENS_8epilogue10collective6detail29Sm90TmaWarpSpecializedAdapterINS24_15DefaultEpilogueIfNS5_IJSB_llEEES28_NS23_6thread17LinearCombinationIfLi1EffLNS29_9ScaleType4KindE0ELNS_15FloatRoundStyleE2EfEENS1_15EpilogueDefaultEEEEEvvEEEEvNT_6ParamsE,"ax",@progbits
	.align	128
.text._ZN7cutlass13device_kernelINS_4gemm6kernel13GemmUniversalIN4cute5tupleIJiiiiEEENS1_10collective13CollectiveMmaINS1_43MainloopSm90TmaGmmaWarpSpecializedSparseFP8ILi17ENS5_IJNS4_1CILi1EEESB_SB_EEENS1_32KernelTmaWarpSpecializedPingpongEEENS5_IJNSA_ILi64EEESF_NSA_ILi128EEEEEENS_12float_e4m3_tENS5_IJNS4_6LayoutINS5_IJiNS5_IJNSA_ILi2EEEiEEEiEEENS5_IJlNS5_IJSB_SK_EEElEEEEENSJ_INS5_IJNS5_IJSF_iEEENS5_IJSG_iEEEiEEENS5_IJNS5_IJSG_NSA_ILi8192EEEEEENS5_IJSB_lEEElEEEEEEEESI_NS5_IJlSB_lEEENS4_8TiledMMAINS4_8MMA_AtomIJNS4_4SM904GMMA6SPARSE31GMMA_64x64x64_F32E4M3E4M3_SS_TNILNS13_7ScaleInE1ELS16_1ELNS13_9SparseSelE0EEEEEENSJ_ISC_NS5_IJNSA_ILi0EEES1A_S1A_EEEEENS5_IJNS4_10UnderscoreES1D_S1D_EEEEENS4_13SM90_TMA_LOADENS4_14ComposedLayoutINS4_7SwizzleILi2ELi4ELi3EEENS4_25smem_sparse_ptr_flag_bitsILi2ELi8EEENSJ_INS5_IJNS5_IJSB_NSA_ILi8EEEEEENS5_IJSK_SF_EEEEEENS5_IJNS5_IJS1A_SG_EEESN_EEEEEEEvNS4_8identityES1G_NS1H_INS1I_ILi3ELi4ELi3EEENS4_18smem_ptr_flag_bitsILi8EEENSJ_INS5_IJS1M_SG_EEENS5_IJSG_SB_EEEEEEEvS1U_EENS_8epilogue10collective6detail29Sm90TmaWarpSpecializedAdapterINS24_15DefaultEpilogueIfNS5_IJSB_llEEES28_NS23_6thread17LinearCombinationIfLi1EffLNS29_9ScaleType4KindE0ELNS_15FloatRoundStyleE2EfEENS1_15EpilogueDefaultEEEEEvvEEEEvNT_6ParamsE:
        .type           _ZN7cutlass13device_kernelINS_4gemm6kernel13GemmUniversalIN4cute5tupleIJiiiiEEENS1_10collective13CollectiveMmaINS1_43MainloopSm90TmaGmmaWarpSpecializedSparseFP8ILi17ENS5_IJNS4_1CILi1EEESB_SB_EEENS1_32KernelTmaWarpSpecializedPingpongEEENS5_IJNSA_ILi64EEESF_NSA_ILi128EEEEEENS_12float_e4m3_tENS5_IJNS4_6LayoutINS5_IJiNS5_IJNSA_ILi2EEEiEEEiEEENS5_IJlNS5_IJSB_SK_EEElEEEEENSJ_INS5_IJNS5_IJSF_iEEENS5_IJSG_iEEEiEEENS5_IJNS5_IJSG_NSA_ILi8192EEEEEENS5_IJSB_lEEElEEEEEEEESI_NS5_IJlSB_lEEENS4_8TiledMMAINS4_8MMA_AtomIJNS4_4SM904GMMA6SPARSE31GMMA_64x64x64_F32E4M3E4M3_SS_TNILNS13_7ScaleInE1ELS16_1ELNS13_9SparseSelE0EEEEEENSJ_ISC_NS5_IJNSA_ILi0EEES1A_S1A_EEEEENS5_IJNS4_10UnderscoreES1D_S1D_EEEEENS4_13SM90_TMA_LOADENS4_14ComposedLayoutINS4_7SwizzleILi2ELi4ELi3EEENS4_25smem_sparse_ptr_flag_bitsILi2ELi8EEENSJ_INS5_IJNS5_IJSB_NSA_ILi8EEEEEENS5_IJSK_SF_EEEEEENS5_IJNS5_IJS1A_SG_EEESN_EEEEEEEvNS4_8identityES1G_NS1H_INS1I_ILi3ELi4ELi3EEENS4_18smem_ptr_flag_bitsILi8EEENSJ_INS5_IJS1M_SG_EEENS5_IJSG_SB_EEEEEEEvS1U_EENS_8epilogue10collective6detail29Sm90TmaWarpSpecializedAdapterINS24_15DefaultEpilogueIfNS5_IJSB_llEEES28_NS23_6thread17LinearCombinationIfLi1EffLNS29_9ScaleType4KindE0ELNS_15FloatRoundStyleE2EfEENS1_15EpilogueDefaultEEEEEvvEEEEvNT_6ParamsE,@function
        .size           _ZN7cutlass13device_kernelINS_4gemm6kernel13GemmUniversalIN4cute5tupleIJiiiiEEENS1_10collective13CollectiveMmaINS1_43MainloopSm90TmaGmmaWarpSpecializedSparseFP8ILi17ENS5_IJNS4_1CILi1EEESB_SB_EEENS1_32KernelTmaWarpSpecializedPingpongEEENS5_IJNSA_ILi64EEESF_NSA_ILi128EEEEEENS_12float_e4m3_tENS5_IJNS4_6LayoutINS5_IJiNS5_IJNSA_ILi2EEEiEEEiEEENS5_IJlNS5_IJSB_SK_EEElEEEEENSJ_INS5_IJNS5_IJSF_iEEENS5_IJSG_iEEEiEEENS5_IJNS5_IJSG_NSA_ILi8192EEEEEENS5_IJSB_lEEElEEEEEEEESI_NS5_IJlSB_lEEENS4_8TiledMMAINS4_8MMA_AtomIJNS4_4SM904GMMA6SPARSE31GMMA_64x64x64_F32E4M3E4M3_SS_TNILNS13_7ScaleInE1ELS16_1ELNS13_9SparseSelE0EEEEEENSJ_ISC_NS5_IJNSA_ILi0EEES1A_S1A_EEEEENS5_IJNS4_10UnderscoreES1D_S1D_EEEEENS4_13SM90_TMA_LOADENS4_14ComposedLayoutINS4_7SwizzleILi2ELi4ELi3EEENS4_25smem_sparse_ptr_flag_bitsILi2ELi8EEENSJ_INS5_IJNS5_IJSB_NSA_ILi8EEEEEENS5_IJSK_SF_EEEEEENS5_IJNS5_IJS1A_SG_EEESN_EEEEEEEvNS4_8identityES1G_NS1H_INS1I_ILi3ELi4ELi3EEENS4_18smem_ptr_flag_bitsILi8EEENSJ_INS5_IJS1M_SG_EEENS5_IJSG_SB_EEEEEEEvS1U_EENS_8epilogue10collective6detail29Sm90TmaWarpSpecializedAdapterINS24_15DefaultEpilogueIfNS5_IJSB_llEEES28_NS23_6thread17LinearCombinationIfLi1EffLNS29_9ScaleType4KindE0ELNS_15FloatRoundStyleE2EfEENS1_15EpilogueDefaultEEEEEvvEEEEvNT_6ParamsE,(.L_x_153 - _ZN7cutlass13device_kernelINS_4gemm6kernel13GemmUniversalIN4cute5tupleIJiiiiEEENS1_10collective13CollectiveMmaINS1_43MainloopSm90TmaGmmaWarpSpecializedSparseFP8ILi17ENS5_IJNS4_1CILi1EEESB_SB_EEENS1_32KernelTmaWarpSpecializedPingpongEEENS5_IJNSA_ILi64EEESF_NSA_ILi128EEEEEENS_12float_e4m3_tENS5_IJNS4_6LayoutINS5_IJiNS5_IJNSA_ILi2EEEiEEEiEEENS5_IJlNS5_IJSB_SK_EEElEEEEENSJ_INS5_IJNS5_IJSF_iEEENS5_IJSG_iEEEiEEENS5_IJNS5_IJSG_NSA_ILi8192EEEEEENS5_IJSB_lEEElEEEEEEEESI_NS5_IJlSB_lEEENS4_8TiledMMAINS4_8MMA_AtomIJNS4_4SM904GMMA6SPARSE31GMMA_64x64x64_F32E4M3E4M3_SS_TNILNS13_7ScaleInE1ELS16_1ELNS13_9SparseSelE0EEEEEENSJ_ISC_NS5_IJNSA_ILi0EEES1A_S1A_EEEEENS5_IJNS4_10UnderscoreES1D_S1D_EEEEENS4_13SM90_TMA_LOADENS4_14ComposedLayoutINS4_7SwizzleILi2ELi4ELi3EEENS4_25smem_sparse_ptr_flag_bitsILi2ELi8EEENSJ_INS5_IJNS5_IJSB_NSA_ILi8EEEEEENS5_IJSK_SF_EEEEEENS5_IJNS5_IJS1A_SG_EEESN_EEEEEEEvNS4_8identityES1G_NS1H_INS1I_ILi3ELi4ELi3EEENS4_18smem_ptr_flag_bitsILi8EEENSJ_INS5_IJS1M_SG_EEENS5_IJSG_SB_EEEEEEEvS1U_EENS_8epilogue10collective6detail29Sm90TmaWarpSpecializedAdapterINS24_15DefaultEpilogueIfNS5_IJSB_llEEES28_NS23_6thread17LinearCombinationIfLi1EffLNS29_9ScaleType4KindE0ELNS_15FloatRoundStyleE2EfEENS1_15EpilogueDefaultEEEEEvvEEEEvNT_6ParamsE)
        .other          _ZN7cutlass13device_kernelINS_4gemm6kernel13GemmUniversalIN4cute5tupleIJiiiiEEENS1_10collective13CollectiveMmaINS1_43MainloopSm90TmaGmmaWarpSpecializedSparseFP8ILi17ENS5_IJNS4_1CILi1EEESB_SB_EEENS1_32KernelTmaWarpSpecializedPingpongEEENS5_IJNSA_ILi64EEESF_NSA_ILi128EEEEEENS_12float_e4m3_tENS5_IJNS4_6LayoutINS5_IJiNS5_IJNSA_ILi2EEEiEEEiEEENS5_IJlNS5_IJSB_SK_EEElEEEEENSJ_INS5_IJNS5_IJSF_iEEENS5_IJSG_iEEEiEEENS5_IJNS5_IJSG_NSA_ILi8192EEEEEENS5_IJSB_lEEElEEEEEEEESI_NS5_IJlSB_lEEENS4_8TiledMMAINS4_8MMA_AtomIJNS4_4SM904GMMA6SPARSE31GMMA_64x64x64_F32E4M3E4M3_SS_TNILNS13_7ScaleInE1ELS16_1ELNS13_9SparseSelE0EEEEEENSJ_ISC_NS5_IJNSA_ILi0EEES1A_S1A_EEEEENS5_IJNS4_10UnderscoreES1D_S1D_EEEEENS4_13SM90_TMA_LOADENS4_14ComposedLayoutINS4_7SwizzleILi2ELi4ELi3EEENS4_25smem_sparse_ptr_flag_bitsILi2ELi8EEENSJ_INS5_IJNS5_IJSB_NSA_ILi8EEEEEENS5_IJSK_SF_EEEEEENS5_IJNS5_IJS1A_SG_EEESN_EEEEEEEvNS4_8identityES1G_NS1H_INS1I_ILi3ELi4ELi3EEENS4_18smem_ptr_flag_bitsILi8EEENSJ_INS5_IJS1M_SG_EEENS5_IJSG_SB_EEEEEEEvS1U_EENS_8epilogue10collective6detail29Sm90TmaWarpSpecializedAdapterINS24_15DefaultEpilogueIfNS5_IJSB_llEEES28_NS23_6thread17LinearCombinationIfLi1EffLNS29_9ScaleType4KindE0ELNS_15FloatRoundStyleE2EfEENS1_15EpilogueDefaultEEEEEvvEEEEvNT_6ParamsE,@"STO_CUDA_ENTRY STV_DEFAULT"
_ZN7cutlass13device_kernelINS_4gemm6kernel13GemmUniversalIN4cute5tupleIJiiiiEEENS1_10collective13CollectiveMmaINS1_43MainloopSm90TmaGmmaWarpSpecializedSparseFP8ILi17ENS5_IJNS4_1CILi1EEESB_SB_EEENS1_32KernelTmaWarpSpecializedPingpongEEENS5_IJNSA_ILi64EEESF_NSA_ILi128EEEEEENS_12float_e4m3_tENS5_IJNS4_6LayoutINS5_IJiNS5_IJNSA_ILi2EEEiEEEiEEENS5_IJlNS5_IJSB_SK_EEElEEEEENSJ_INS5_IJNS5_IJSF_iEEENS5_IJSG_iEEEiEEENS5_IJNS5_IJSG_NSA_ILi8192EEEEEENS5_IJSB_lEEElEEEEEEEESI_NS5_IJlSB_lEEENS4_8TiledMMAINS4_8MMA_AtomIJNS4_4SM904GMMA6SPARSE31GMMA_64x64x64_F32E4M3E4M3_SS_TNILNS13_7ScaleInE1ELS16_1ELNS13_9SparseSelE0EEEEEENSJ_ISC_NS5_IJNSA_ILi0EEES1A_S1A_EEEEENS5_IJNS4_10UnderscoreES1D_S1D_EEEEENS4_13SM90_TMA_LOADENS4_14ComposedLayoutINS4_7SwizzleILi2ELi4ELi3EEENS4_25smem_sparse_ptr_flag_bitsILi2ELi8EEENSJ_INS5_IJNS5_IJSB_NSA_ILi8EEEEEENS5_IJSK_SF_EEEEEENS5_IJNS5_IJS1A_SG_EEESN_EEEEEEEvNS4_8identityES1G_NS1H_INS1I_ILi3ELi4ELi3EEENS4_18smem_ptr_flag_bitsILi8EEENSJ_INS5_IJS1M_SG_EEENS5_IJSG_SB_EEEEEEEvS1U_EENS_8epilogue10collective6detail29Sm90TmaWarpSpecializedAdapterINS24_15DefaultEpilogueIfNS5_IJSB_llEEES28_NS23_6thread17LinearCombinationIfLi1EffLNS29_9ScaleType4KindE0ELNS_15FloatRoundStyleE2EfEENS1_15EpilogueDefaultEEEEEvvEEEEvNT_6ParamsE:
[----:B------:R-:W-:Y:S01]  /*0000*/  LDC R1, c[0x0][0x28] ;  /* 0x00000a00ff017b82 */ /* 0x000fe20000000800 */
[----:B------:R-:W0:Y:S01]  /*0010*/  S2R R10, SR_TID.X ;  /* 0x00000000000a7919 */ /* 0x000e220000002100 */
[----:B------:R-:W-:Y:S01]  /*0020*/  ELECT P0, URZ, PT ;  /* 0x00000000003f782f */ /* 0x000fe20003800000 */
[----:B------:R-:W-:Y:S01]  /*0030*/  BSSY B0, `(.L_x_0) ;  /* 0x0000012000007945 */ /* 0x000fe20003800000 */
[--C-:B0-----:R-:W-:Y:S02]  /*0040*/  SHF.R.U32.HI R0, RZ, 0x5, R10.reuse ;  /* 0x00000005ff007819 */ /* 0x101fe4000001160a */
[----:B------:R-:W-:-:S03]  /*0050*/  SHF.R.U32.HI R4, RZ, 0x7, R10 ;  /* 0x00000007ff047819 */ /* 0x000fc6000001160a */
[----:B------:R-:W0:Y:S04]  /*0060*/  SHFL.IDX PT, R2, R0, RZ, 0x1f ;  /* 0x00001fff00027589 */ /* 0x000e2800000e0000 */
[----:B------:R1:W2:Y:S01]  /*0070*/  SHFL.IDX PT, R5, R4, RZ, 0x1f ;  /* 0x00001fff04057589 */ /* 0x0002a200000e0000 */
[----:B0-----:R-:W-:-:S13]  /*0080*/  ISETP.NE.OR P0, PT, R2, RZ, !P0 ;  /* 0x000000ff0200720c */ /* 0x001fda0004705670 */
[----:B-12---:R-:W-:Y:S05]  /*0090*/  @P0 BRA `(.L_x_1) ;  /* 0x00000000002c0947 */ /* 0x006fea0003800000 */
[----:B------:R-:W-:Y:S02]  /*00a0*/  ULDC.64 UR4, c[0x0][0x198] ;  /* 0x0000660000047ab9 */ /* 0x000fe40000000a00 */
[----:B------:R-:W-:Y:S02]  /*00b0*/  UIADD3 UR6, UP0, UR4, 0xf0, URZ ;  /* 0x000000f004067890 */ /* 0x000fe4000ff1e03f */
[----:B------:R-:W-:Y:S02]  /*00c0*/  UIADD3 UR8, UP1, UR4, 0x1f0, URZ ;  /* 0x000001f004087890 */ /* 0x000fe4000ff3e03f */
[----:B------:R-:W-:Y:S02]  /*00d0*/  UIADD3 UR4, UP2, UR4, 0x2f0, URZ ;  /* 0x000002f004047890 */ /* 0x000fe4000ff5e03f */
[----:B------:R-:W-:Y:S02]  /*00e0*/  UIADD3.X UR7, URZ, UR5, URZ, UP0, !UPT ;  /* 0x000000053f077290 */ /* 0x000fe400087fe43f */
[----:B------:R-:W-:-:S02]  /*00f0*/  UIADD3.X UR9, URZ, UR5, URZ, UP1, !UPT ;  /* 0x000000053f097290 */ /* 0x000fc40008ffe43f */
[----:B------:R-:W-:-:S05]  /*0100*/  UIADD3.X UR5, URZ, UR5, URZ, UP2, !UPT ;  /* 0x000000053f057290 */ /* 0x000fca00097fe43f */
[----:B------:R0:W-:Y:S02]  /*0110*/  UTMACCTL.PF [UR6] ;  /* 0x00000000060079b9 */ /* 0x0001e40008040000 */
[----:B------:R0:W-:Y:S02]  /*0120*/  UTMACCTL.PF [UR8] ;  /* 0x00000000080079b9 */ /* 0x0001e40008040000 */
[----:B------:R0:W-:Y:S02]  /*0130*/  UTMACCTL.PF [UR4] ;  /* 0x00000000040079b9 */ /* 0x0001e40008040000 */
[----:B0-----:R-:W-:Y:S01]  /*0140*/  NOP ;  /* 0x0000000000007918 */ /* 0x001fe20000000000 */
.L_x_1:
[----:B------:R-:W-:Y:S05]  /*0150*/  BSYNC B0 ;  /* 0x0000000000007941 */ /* 0x000fea0003800000 */
.L_x_0:
[----:B------:R-:W0:Y:S02]  /*0160*/  SHFL.IDX PT, R3, R0, RZ, 0x1f ;  /* 0x00001fff00037589 */ /* 0x000e2400000e0000 */
[----:B0-----:R-:W-:-:S13]  /*0170*/  ISETP.NE.AND P0, PT, R3, RZ, PT ;  /* 0x000000ff0300720c */ /* 0x001fda0003f05270 */
[----:B------:R-:W-:Y:S05]  /*0180*/  @P0 BRA `(.L_x_2) ;  /* 0x0000000000cc0947 */ /* 0x000fea0003800000 */
[----:B------:R-:W-:Y:S01]  /*0190*/  ELECT P0, URZ, PT ;  /* 0x00000000003f782f */ /* 0x000fe20003800000 */
[----:B------:R-:W-:-:S12]  /*01a0*/  BSSY B0, `(.L_x_2) ;  /* 0x0000031000007945 */ /* 0x000fd80003800000 */
[----:B------:R-:W-:Y:S05]  /*01b0*/  @!P0 BRA `(.L_x_3) ;  /* 0x0000000000bc8947 */ /* 0x000fea0003800000 */
[----:B------:R-:W0:Y:S01]  /*01c0*/  S2UR UR8, SR_CgaCtaId ;  /* 0x00000000000879c3 */ /* 0x000e220000008800 */
[----:B------:R-:W-:Y:S01]  /*01d0*/  UMOV UR4, 0x400 ;  /* 0x0000040000047882 */ /* 0x000fe20000000000 */
[----:B------:R-:W-:Y:S01]  /*01e0*/  UMOV UR5, 0x1 ;  /* 0x0000000100057882 */ /* 0x000fe20000000000 */
[----:B------:R-:W-:Y:S02]  /*01f0*/  UMOV UR6, 0x80 ;  /* 0x0000008000067882 */ /* 0x000fe40000000000 */
[----:B------:R-:W-:-:S04]  /*0200*/  UIADD3 UR6, -UR6, 0x100000, URZ ;  /* 0x0010000006067890 */ /* 0x000fc8000fffe13f */
[----:B------:R-:W-:Y:S02]  /*0210*/  USHF.L.U32 UR7, UR6, 0xb, URZ ;  /* 0x0000000b06077899 */ /* 0x000fe4000800063f */
[----:B------:R-:W-:Y:S02]  /*0220*/  USHF.L.U32 UR6, UR6, 0x1, URZ ;  /* 0x0000000106067899 */ /* 0x000fe4000800063f */
[----:B0-----:R-:W-:Y:S02]  /*0230*/  ULEA UR8, UR8, UR4, 0x18 ;  /* 0x0000000408087291 */ /* 0x001fe4000f8ec03f */
[----:B------:R-:W-:-:S04]  /*0240*/  UIADD3 UR4, -UR5, 0x100000, URZ ;  /* 0x0010000005047890 */ /* 0x000fc8000fffe13f */
[----:B------:R-:W-:Y:S02]  /*0250*/  USHF.L.U32 UR5, UR4, 0xb, URZ ;  /* 0x0000000b04057899 */ /* 0x000fe4000800063f */
[----:B------:R-:W-:Y:S01]  /*0260*/  USHF.L.U32 UR4, UR4, 0x1, URZ ;  /* 0x0000000104047899 */ /* 0x000fe2000800063f */
[----:B------:R-:W0:Y:S11]  /*0270*/  FENCE.VIEW.ASYNC.S ;  /* 0x00000000000073c6 */ /* 0x000e360000000000 */
[----:B0-----:R0:W1:Y:S01]  /*0280*/  SYNCS.EXCH.64 URZ, [UR8], UR4 ;  /* 0x00000004083f75b2 */ /* 0x0010620008000100 */
[----:B------:R0:W2:Y:S01]  /*0290*/  SYNCS.EXCH.64 URZ, [UR8+0x88], UR6 ;  /* 0x00008806083f75b2 */ /* 0x0000a20008000100 */
[----:B------:R0:W3:Y:S01]  /*02a0*/  SYNCS.EXCH.64 URZ, [UR8+0x8], UR4 ;  /* 0x00000804083f75b2 */ /* 0x0000e20008000100 */
[----:B------:R0:W4:Y:S01]  /*02b0*/  SYNCS.EXCH.64 URZ, [UR8+0x90], UR6 ;  /* 0x00009006083f75b2 */ /* 0x0001220008000100 */
[----:B------:R0:W0:Y:S01]  /*02c0*/  SYNCS.EXCH.64 URZ, [UR8+0x10], UR4 ;  /* 0x00001004083f75b2 */ /* 0x0000220008000100 */
        /* <DEDUP_REMOVED lines=29> */
[----:B-1234-:R-:W-:Y:S01]  /*04a0*/  NOP ;  /* 0x0000000000007918 */ /* 0x01efe20000000000 */
.L_x_3:
[----:B0-----:R-:W-:Y:S05]  /*04b0*/  BSYNC B0 ;  /* 0x0000000000007941 */ /* 0x001fea0003800000 */
.L_x_2:
[----:B------:R-:W0:Y:S01]  /*04c0*/  SHFL.IDX PT, R6, R0, RZ, 0x1f ;  /* 0x00001fff00067589 */ /* 0x000e2200000e0000 */
[----:B------:R-:W-:Y:S01]  /*04d0*/  ELECT P0, URZ, PT ;  /* 0x00000000003f782f */ /* 0x000fe20003800000 */
[----:B------:R-:W-:Y:S01]  /*04e0*/  NOP ;  /* 0x0000000000007918 */ /* 0x000fe20000000000 */
[----:B------:R-:W-:Y:S01]  /*04f0*/  ELECT P1, URZ, PT ;  /* 0x00000000003f782f */ /* 0x000fe20003820000 */
[----:B------:R-:W1:Y:S01]  /*0500*/  SHFL.IDX PT, R3, R0, RZ, 0x1f ;  /* 0x00001fff00037589 */ /* 0x000e6200000e0000 */
[----:B------:R-:W-:Y:S01]  /*0510*/  UMOV UR4, 0x20 ;  /* 0x0000002000047882 */ /* 0x000fe20000000000 */
[----:B------:R-:W-:Y:S01]  /*0520*/  UMOV UR11, 0x80 ;  /* 0x00000080000b7882 */ /* 0x000fe20000000000 */
[----:B------:R-:W-:Y:S01]  /*0530*/  NOP ;  /* 0x0000000000007918 */ /* 0x000fe20000000000 */
[----:B------:R-:W2:Y:S01]  /*0540*/  SHFL.IDX PT, R4, R4, RZ, 0x1f ;  /* 0x00001fff04047589 */ /* 0x000ea200000e0000 */
[C---:B------:R-:W-:Y:S01]  /*0550*/  VIADD R33, R5.reuse, 0xffffffff ;  /* 0xffffffff05217836 */ /* 0x040fe20000000000 */
[----:B------:R-:W-:Y:S01]  /*0560*/  ULDC.64 UR20, c[0x0][0x208] ;  /* 0x0000820000147ab9 */ /* 0x000fe20000000a00 */
[----:B------:R-:W-:-:S03]  /*0570*/  ISETP.NE.AND P2, PT, R5, RZ, PT ;  /* 0x000000ff0500720c */ /* 0x000fc60003f45270 */
[----:B------:R-:W-:Y:S02]  /*0580*/  ISETP.GE.U32.AND P3, PT, R33, 0x2, PT ;  /* 0x000000022100780c */ /* 0x000fe40003f66070 */
[----:B0-----:R-:W-:Y:S02]  /*0590*/  ISETP.NE.OR P0, PT, R6, RZ, !P0 ;  /* 0x000000ff0600720c */ /* 0x001fe40004705670 */
[----:B-1----:R-:W-:Y:S02]  /*05a0*/  ISETP.NE.OR P1, PT, R3, RZ, !P1 ;  /* 0x000000ff0300720c */ /* 0x002fe40004f25670 */
[----:B------:R-:W-:Y:S02]  /*05b0*/  SHF.R.S32.HI R3, RZ, 0x1f, R2 ;  /* 0x0000001fff037819 */ /* 0x000fe40000011402 */
[----:B--2---:R-:W-:Y:S02]  /*05c0*/  R2UR UR13, R4 ;  /* 0x00000000040d72ca */ /* 0x004fe400000e0000 */
[----:B------:R-:W-:-:S05]  /*05d0*/  LEA.HI R3, R3, R2, RZ, 0x2 ;  /* 0x0000000203037211 */ /* 0x000fca00078f10ff */
[----:B------:R-:W-:Y:S01]  /*05e0*/  VOTEU.ALL UP0, P0 ;  /* 0x00000000003f7886 */ /* 0x000fe20000000000 */
[----:B------:R-:W-:Y:S01]  /*05f0*/  LOP3.LUT R3, R3, 0xfffffffc, RZ, 0xc0, !PT ;  /* 0xfffffffc03037812 */ /* 0x000fe200078ec0ff */
[----:B------:R-:W-:-:S03]  /*0600*/  VOTEU.ALL UP1, P1 ;  /* 0x00000000003f7886 */ /* 0x000fc60000820000 */
[----:B------:R-:W0:Y:S01]  /*0610*/  @!UP0 S2UR UR7, SR_CgaCtaId ;  /* 0x00000000000789c3 */ /* 0x000e220000008800 */
[----:B------:R-:W-:Y:S01]  /*0620*/  @!UP0 UMOV UR6, 0x400 ;  /* 0x0000040000068882 */ /* 0x000fe20000000000 */
[----:B------:R-:W-:-:S04]  /*0630*/  @!UP0 UIADD3 UR4, -UR4, 0x100000, URZ ;  /* 0x0010000004048890 */ /* 0x000fc8000fffe13f */
[----:B------:R-:W-:Y:S02]  /*0640*/  @!UP0 USHF.L.U32 UR5, UR4, 0xb, URZ ;  /* 0x0000000b04058899 */ /* 0x000fe4000800063f */
[----:B------:R-:W-:Y:S01]  /*0650*/  @!UP0 USHF.L.U32 UR4, UR4, 0x1, URZ ;  /* 0x0000000104048899 */ /* 0x000fe2000800063f */
[----:B------:R-:W-:Y:S01]  /*0660*/  IMAD.IADD R20, R2, 0x1, -R3 ;  /* 0x0000000102147824 */ /* 0x000fe200078e0a03 */
[----:B------:R-:W-:Y:S01]  /*0670*/  @!UP1 UMOV UR9, 0x400 ;  /* 0x0000040000099882 */ /* 0x000fe20000000000 */
[----:B------:R-:W-:Y:S01]  /*0680*/  VOTEU.ALL UP2, P1 ;  /* 0x00000000003f7886 */ /* 0x000fe20000840000 */
[----:B------:R-:W-:Y:S01]  /*0690*/  VOTEU.ALL UP3, P1 ;  /* 0x00000000003f7886 */ /* 0x000fe20000860000 */
[----:B------:R-:W-:Y:S01]  /*06a0*/  VOTEU.ALL UP4, P1 ;  /* 0x00000000003f7886 */ /* 0x000fe20000880000 */
[----:B------:R-:W1:Y:S01]  /*06b0*/  @!UP1 S2UR UR10, SR_CgaCtaId ;  /* 0x00000000000a99c3 */ /* 0x000e620000008800 */
[----:B------:R-:W-:Y:S01]  /*06c0*/  VOTEU.ALL UP5, P1 ;  /* 0x00000000003f7886 */ /* 0x000fe200008a0000 */
[----:B------:R-:W-:-:S04]  /*06d0*/  SHF.R.S32.HI R3, RZ, 0x1f, R10 ;  /* 0x0000001fff037819 */ /* 0x000fc8000001140a */
[----:B------:R-:W-:-:S04]  /*06e0*/  LEA.HI R3, R3, R10, RZ, 0x7 ;  /* 0x0000000a03037211 */ /* 0x000fc800078f38ff */
[----:B------:R-:W-:-:S05]  /*06f0*/  LOP3.LUT R3, R3, 0xffffff80, RZ, 0xc0, !PT ;  /* 0xffffff8003037812 */ /* 0x000fca00078ec0ff */
[----:B------:R-:W-:Y:S01]  /*0700*/  IMAD.IADD R11, R10, 0x1, -R3 ;  /* 0x000000010a0b7824 */ /* 0x000fe200078e0a03 */
[----:B0-----:R-:W-:Y:S02]  /*0710*/  @!UP0 ULEA UR8, UR7, UR6, 0x18 ;  /* 0x0000000607088291 */ /* 0x001fe4000f8ec03f */
[----:B------:R-:W-:-:S04]  /*0720*/  @!UP1 UIADD3 UR6, -UR11, 0x100000, URZ ;  /* 0x001000000b069890 */ /* 0x000fc8000fffe13f */
[----:B------:R-:W-:Y:S02]  /*0730*/  @!UP1 USHF.L.U32 UR7, UR6, 0xb, URZ ;  /* 0x0000000b06079899 */ /* 0x000fe4000800063f */
[----:B------:R-:W-:Y:S01]  /*0740*/  @!UP1 USHF.L.U32 UR6, UR6, 0x1, URZ ;  /* 0x0000000106069899 */ /* 0x000fe2000800063f */
[----:B------:R-:W-:Y:S01]  /*0750*/  VOTEU.ALL UP0, P0 ;  /* 0x00000000003f7886 */ /* 0x000fe20000000000 */
[----:B-1----:R-:W-:Y:S01]  /*0760*/  @!UP1 ULEA UR9, UR10, UR9, 0x18 ;  /* 0x000000090a099291 */ /* 0x002fe2000f8ec03f */
[----:B------:R-:W-:Y:S02]  /*0770*/  VOTEU.ALL UP1, P0 ;  /* 0x00000000003f7886 */ /* 0x000fe40000020000 */
[----:B------:R-:W-:Y:S01]  /*0780*/  ULDC.64 UR10, c[0x0][0x698] ;  /* 0x0001a600000a7ab9 */ /* 0x000fe20000000a00 */
[----:B------:R-:W-:Y:S01]  /*0790*/  ISETP.NE.AND P0, PT, R20, 0x3, PT ;  /* 0x000000031400780c */ /* 0x000fe20003f05270 */
[----:B------:R-:W0:Y:S02]  /*07a0*/  FENCE.VIEW.ASYNC.S ;  /* 0x00000000000073c6 */ /* 0x000e240000000000 */
[----:B0-----:R0:W1:Y:S01]  /*07b0*/  @!UP0 SYNCS.EXCH.64 URZ, [UR8+0x140], UR4 ;  /* 0x00014004083f85b2 */ /* 0x0010620008000100 */
[----:B------:R-:W-:-:S02]  /*07c0*/  ISETP.NE.U32.AND P1, PT, RZ, UR10, PT ;  /* 0x0000000aff007c0c */ /* 0x000fc4000bf25070 */
[----:B------:R-:W-:Y:S02]  /*07d0*/  ISETP.EQ.OR P0, PT, R20, RZ, !P0 ;  /* 0x000000ff1400720c */ /* 0x000fe40004702670 */
[----:B------:R-:W-:Y:S02]  /*07e0*/  ISETP.NE.AND.EX P1, PT, RZ, UR11, PT, P1 ;  /* 0x0000000bff007c0c */ /* 0x000fe4000bf25310 */
[----:B------:R-:W-:-:S04]  /*07f0*/  ISETP.EQ.AND P0, PT, R5, RZ, P0 ;  /* 0x000000ff0500720c */ /* 0x000fc80000702270 */
[----:B------:R-:W-:-:S04]  /*0800*/  SEL R7, RZ, 0x1, !P0 ;  /* 0x00000001ff077807 */ /* 0x000fc80004000000 */
[----:B------:R-:W-:Y:S01]  /*0810*/  SEL R7, R7, 0x2, P3 ;  /* 0x0000000207077807 */ /* 0x000fe20001800000 */
[----:B------:R0:W1:Y:S01]  /*0820*/  @!UP1 SYNCS.EXCH.64 URZ, [UR8+0x148], UR4 ;  /* 0x00014804083f95b2 */ /* 0x0000620008000100 */
[----:B------:R-:W-:Y:S01]  /*0830*/  NOP ;  /* 0x0000000000007918 */ /* 0x000fe20000000000 */
[----:B------:R0:W1:Y:S01]  /*0840*/  @!UP2 SYNCS.EXCH.64 URZ, [UR9+0x120], UR6 ;  /* 0x00012006093fa5b2 */ /* 0x0000620008000100 */
[----:B------:R0:W1:Y:S01]  /*0850*/  @!UP3 SYNCS.EXCH.64 URZ, [UR9+0x128], UR6 ;  /* 0x00012806093fb5b2 */ /* 0x0000620008000100 */
[----:B------:R0:W1:Y:S01]  /*0860*/  @!UP4 SYNCS.EXCH.64 URZ, [UR9+0x130], UR6 ;  /* 0x00013006093fc5b2 */ /* 0x0000620008000100 */
[----:B------:R0:W1:Y:S01]  /*0870*/  @!UP5 SYNCS.EXCH.64 URZ, [UR9+0x138], UR6 ;  /* 0x00013806093fd5b2 */ /* 0x0000620008000100 */
[----:B------:R-:W-:Y:S01]  /*0880*/  NOP ;  /* 0x0000000000007918 */ /* 0x000fe20000000000 */
[----:B-1----:R-:W-:Y:S06]  /*0890*/  BAR.SYNC.DEFER_BLOCKING 0x0 ;  /* 0x0000000000007b1d */ /* 0x002fec0000010000 */
[----:B0-----:R-:W-:Y:S05]  /*08a0*/  @!P1 BRA `(.L_x_4) ;  /* 0x00000000001c9947 */ /* 0x001fea0003800000 */
[----:B------:R-:W0:Y:S02]  /*08b0*/  LDC.64 R2, c[0x0][0x698] ;  /* 0x0001a600ff027b82 */ /* 0x000e240000000a00 */
[----:B0-----:R-:W2:Y:S02]  /*08c0*/  LDG.E.64 R2, desc[UR20][R2.64] ;  /* 0x0000001402027981 */ /* 0x001ea4000c1e1b00 */
[----:B--2---:R-:W-:-:S04]  /*08d0*/  ISETP.NE.U32.AND P0, PT, R2, RZ, PT ;  /* 0x000000ff0200720c */ /* 0x004fc80003f05070 */
[----:B------:R-:W-:-:S13]  /*08e0*/  ISETP.NE.AND.EX P0, PT, R3, RZ, PT, P0 ;  /* 0x000000ff0300720c */ /* 0x000fda0003f05300 */
[----:B------:R-:W-:Y:S05]  /*08f0*/  @!P0 BRA `(.L_x_4) ;  /* 0x0000000000088947 */ /* 0x000fea0003800000 */
[----:B------:R2:W5:Y:S01]  /*0900*/  LD.E R12, desc[UR20][R2.64] ;  /* 0x00000014020c7980 */ /* 0x000562000c101900 */
[----:B------:R-:W-:Y:S05]  /*0910*/  BRA `(.L_x_5) ;  /* 0x0000000000207947 */ /* 0x000fea0003800000 */
.L_x_4:
[----:B------:R-:W-:Y:S02]  /*0920*/  ULDC.64 UR4, c[0x0][0x688] ;  /* 0x0001a20000047ab9 */ /* 0x000fe40000000a00 */
[----:B------:R-:W-:-:S04]  /*0930*/  ISETP.NE.U32.AND P0, PT, RZ, UR4, PT ;  /* 0x00000004ff007c0c */ /* 0x000fc8000bf05070 */
[----:B------:R-:W-:-:S13]  /*0940*/  ISETP.NE.AND.EX P0, PT, RZ, UR5, PT, P0 ;  /* 0x00000005ff007c0c */ /* 0x000fda000bf05300 */
[----:B------:R-:W-:Y:S05]  /*0950*/  @!P0 BRA `(.L_x_6) ;  /* 0x00000000000c8947 */ /* 0x000fea0003800000 */
[----:B------:R-:W0:Y:S02]  /*0960*/  LDC.64 R12, c[0x0][0x688] ;  /* 0x0001a200ff0c7b82 */ /* 0x000e240000000a00 */
[----:B0-----:R0:W5:Y:S01]  /*0970*/  LDG.E R12, desc[UR20][R12.64] ;  /* 0x000000140c0c7981 */ /* 0x001162000c1e1900 */
[----:B------:R-:W-:Y:S05]  /*0980*/  BRA `(.L_x_5) ;  /* 0x0000000000047947 */ /* 0x000fea0003800000 */
.L_x_6:
[----:B------:R-:W1:Y:S02]  /*0990*/  LDC R12, c[0x0][0x680] ;  /* 0x0001a000ff0c7b82 */ /* 0x000e640000000800 */
.L_x_5:
[----:B------:R-:W-:Y:S02]  /*09a0*/  ULDC.64 UR4, c[0x0][0x6a0] ;  /* 0x0001a80000047ab9 */ /* 0x000fe40000000a00 */
[----:B------:R-:W-:-:S04]  /*09b0*/  ISETP.NE.U32.AND P0, PT, RZ, UR4, PT ;  /* 0x00000004ff007c0c */ /* 0x000fc8000bf05070 */
[----:B------:R-:W-:-:S13]  /*09c0*/  ISETP.NE.AND.EX P0, PT, RZ, UR5, PT, P0 ;  /* 0x00000005ff007c0c */ /* 0x000fda000bf05300 */
[----:B------:R-:W-:Y:S05]  /*09d0*/  @!P0 BRA `(.L_x_7) ;  /* 0x00000000001c8947 */ /* 0x000fea0003800000 */
[----:B--2---:R-:W2:Y:S02]  /*09e0*/  LDC.64 R2, c[0x0][0x6a0] ;  /* 0x0001a800ff027b82 */ /* 0x004ea40000000a00 */
[----:B--2---:R-:W2:Y:S02]  /*09f0*/  LDG.E.64 R2, desc[UR20][R2.64] ;  /* 0x0000001402027981 */ /* 0x004ea4000c1e1b00 */
[----:B--2---:R-:W-:-:S04]  /*0a00*/  ISETP.NE.U32.AND P0, PT, R2, RZ, PT ;  /* 0x000000ff0200720c */ /* 0x004fc80003f05070 */
[----:B------:R-:W-:-:S13]  /*0a10*/  ISETP.NE.AND.EX P0, PT, R3, RZ, PT, P0 ;  /* 0x000000ff0300720c */ /* 0x000fda0003f05300 */
[----:B------:R-:W-:Y:S05]  /*0a20*/  @!P0 BRA `(.L_x_7) ;  /* 0x0000000000088947 */ /* 0x000fea0003800000 */
[----:B0-----:R4:W5:Y:S01]  /*0a30*/  LD.E R13, desc[UR20][R2.64] ;  /* 0x00000014020d7980 */ /* 0x001962000c101900 */
[----:B------:R-:W-:Y:S05]  /*0a40*/  BRA `(.L_x_8) ;  /* 0x0000000000207947 */ /* 0x000fea0003800000 */
.L_x_7:
[----:B------:R-:W-:Y:S02]  /*0a50*/  ULDC.64 UR4, c[0x0][0x690] ;  /* 0x0001a40000047ab9 */ /* 0x000fe40000000a00 */
[----:B------:R-:W-:-:S04]  /*0a60*/  ISETP.NE.U32.AND P0, PT, RZ, UR4, PT ;  /* 0x00000004ff007c0c */ /* 0x000fc8000bf05070 */
[----:B------:R-:W-:-:S13]  /*0a70*/  ISETP.NE.AND.EX P0, PT, RZ, UR5, PT, P0 ;  /* 0x00000005ff007c0c */ /* 0x000fda000bf05300 */
[----:B------:R-:W-:Y:S05]  /*0a80*/  @!P0 BRA `(.L_x_9) ;  /* 0x00000000000c8947 */ /* 0x000fea0003800000 */
[----:B--2---:R-:W0:Y:S02]  /*0a90*/  LDC.64 R2, c[0x0][0x690] ;  /* 0x0001a400ff027b82 */ /* 0x004e240000000a00 */
[----:B0-----:R3:W5:Y:S01]  /*0aa0*/  LDG.E R13, desc[UR20][R2.64] ;  /* 0x00000014020d7981 */ /* 0x001762000c1e1900 */
[----:B------:R-:W-:Y:S05]  /*0ab0*/  BRA `(.L_x_8) ;  /* 0x0000000000047947 */ /* 0x000fea0003800000 */
.L_x_9:
[----:B0-----:R-:W0:Y:S02]  /*0ac0*/  LDC R13, c[0x0][0x684] ;  /* 0x0001a100ff0d7b82 */ /* 0x001e240000000800 */
.L_x_8:
[----:B------:R-:W1:Y:S01]  /*0ad0*/  LDC R0, c[0x0][0x75c] ;  /* 0x0001d700ff007b82 */ /* 0x000e620000000800 */
[----:B------:R-:W2:Y:S01]  /*0ae0*/  S2R R21, SR_CTAID.Y ;  /* 0x0000000000157919 */ /* 0x000ea20000002600 */
[----:B------:R-:W-:Y:S01]  /*0af0*/  ULDC UR8, c[0x0][0x604] ;  /* 0x0001810000087ab9 */ /* 0x000fe20000000800 */
[----:B------:R-:W-:Y:S01]  /*0b00*/  ISETP.NE.AND P0, PT, R5, 0x2, PT ;  /* 0x000000020500780c */ /* 0x000fe20003f05270 */
[----:B------:R-:W-:Y:S01]  /*0b10*/  UIADD3 UR8, UR8, 0x3f, URZ ;  /* 0x0000003f08087890 */ /* 0x000fe2000fffe03f */
[----:B------:R-:W0:Y:S01]  /*0b20*/  S2R R14, SR_CTAID.X ;  /* 0x00000000000e7919 */ /* 0x000e220000002500 */
[----:B------:R-:W-:Y:S01]  /*0b30*/  UMOV UR5, URZ ;  /* 0x0000003f00057c82 */ /* 0x000fe20008000000 */
[----:B------:R-:W-:Y:S01]  /*0b40*/  UMOV UR4, URZ ;  /* 0x0000003f00047c82 */ /* 0x000fe20008000000 */
[----:B------:R-:W-:-:S04]  /*0b50*/  USHF.R.S32.HI UR9, URZ, 0x1f, UR8 ;  /* 0x0000001f3f097899 */ /* 0x000fc80008011408 */
[----:B------:R-:W-:-:S04]  /*0b60*/  ULEA.HI UR9, UR9, UR8, URZ, 0x6 ;  /* 0x0000000809097291 */ /* 0x000fc8000f8f303f */
[----:B------:R-:W-:Y:S01]  /*0b70*/  USHF.R.S32.HI UR14, URZ, 0x6, UR9 ;  /* 0x000000063f0e7899 */ /* 0x000fe20008011409 */
[----:B-1----:R-:W-:-:S13]  /*0b80*/  ISETP.NE.AND P3, PT, R0, 0x1, PT ;  /* 0x000000010000780c */ /* 0x002fda0003f65270 */
[----:B------:R-:W0:Y:S01]  /*0b90*/  @P3 LDC R15, c[0x0][0x10] ;  /* 0x00000400ff0f3b82 */ /* 0x000e220000000800 */
[----:B--234-:R-:W-:Y:S02]  /*0ba0*/  @P3 IMAD.MOV.U32 R2, RZ, RZ, R21 ;  /* 0x000000ffff023224 */ /* 0x01cfe400078e0015 */
[----:B------:R-:W-:Y:S02]  /*0bb0*/  @P3 IMAD.MOV.U32 R3, RZ, RZ, RZ ;  /* 0x000000ffff033224 */ /* 0x000fe400078e00ff */
[----:B------:R-:W-:-:S03]  /*0bc0*/  @P3 IMAD.MOV.U32 R5, RZ, RZ, RZ ;  /* 0x000000ffff053224 */ /* 0x000fc600078e00ff */
[----:B------:R-:W1:Y:S01]  /*0bd0*/  @!P3 LDC R9, c[0x0][0xc] ;  /* 0x00000300ff09bb82 */ /* 0x000e620000000800 */
[----:B------:R-:W-:Y:S01]  /*0be0*/  ULDC UR6, c[0x0][0xc] ;  /* 0x0000030000067ab9 */ /* 0x000fe20000000800 */
[----:B------:R-:W-:Y:S02]  /*0bf0*/  ULDC UR7, c[0x0][0x10] ;  /* 0x0000040000077ab9 */ /* 0x000fe40000000800 */
[----:B------:R-:W-:-:S04]  /*0c00*/  UIMAD.WIDE.U32 UR6, UR6, UR7, URZ ;  /* 0x00000007060672a5 */ /* 0x000fc8000f8e003f */
[----:B------:R-:W2:Y:S01]  /*0c10*/  LDC R8, c[0x0][0x14] ;  /* 0x00000500ff087b82 */ /* 0x000ea20000000800 */
[----:B0-----:R-:W-:-:S04]  /*0c20*/  @P3 IMAD.WIDE.U32 R2, R14, R15, R2 ;  /* 0x0000000f0e023225 */ /* 0x001fc800078e0002 */
[----:B------:R-:W-:Y:S02]  /*0c30*/  IMAD.MOV.U32 R15, RZ, RZ, RZ ;  /* 0x000000ffff0f7224 */ /* 0x000fe400078e00ff */
[----:B------:R-:W-:Y:S02]  /*0c40*/  @P3 IMAD.IADD R3, R3, 0x1, R5 ;  /* 0x0000000103033824 */ /* 0x000fe400078e0205 */
[----:B-1----:R-:W-:-:S04]  /*0c50*/  @!P3 IMAD.WIDE.U32 R4, R9, R21, R14 ;  /* 0x000000150904b225 */ /* 0x002fc800078e000e */
[----:B------:R-:W-:Y:S02]  /*0c60*/  @!P3 IMAD.MOV.U32 R2, RZ, RZ, R4 ;  /* 0x000000ffff02b224 */ /* 0x000fe400078e0004 */
[----:B------:R-:W-:Y:S02]  /*0c70*/  @!P3 IMAD.MOV.U32 R3, RZ, RZ, R5 ;  /* 0x000000ffff03b224 */ /* 0x000fe400078e0005 */
[C---:B--2---:R-:W-:Y:S02]  /*0c80*/  IMAD R17, R8.reuse, UR7, RZ ;  /* 0x0000000708117c24 */ /* 0x044fe4000f8e02ff */
[----:B------:R-:W-:Y:S01]  /*0c90*/  IMAD.WIDE.U32 R8, R8, UR6, RZ ;  /* 0x0000000608087c25 */ /* 0x000fe2000f8e00ff */
[----:B------:R-:W-:-:S03]  /*0ca0*/  ULDC.64 UR6, c[0x0][0x750] ;  /* 0x0001d40000067ab9 */ /* 0x000fc60000000a00 */
[----:B------:R-:W-:Y:S01]  /*0cb0*/  IMAD.IADD R0, R9, 0x1, R17 ;  /* 0x0000000109007824 */ /* 0x000fe200078e0211 */
[----:B------:R-:W-:Y:S06]  /*0cc0*/  @P0 BRA `(.L_x_10) ;  /* 0x0000000000200947 */ /* 0x000fec0003800000 */
[----:B------:R-:W-:Y:S01]  /*0cd0*/  UISETP.GE.U32.AND UP0, UPT, UR14, 0x11, UPT ;  /* 0x000000110e00788c */ /* 0x000fe2000bf06070 */
[----:B------:R-:W-:Y:S01]  /*0ce0*/  IADD3 R2, P0, R2, R8, RZ ;  /* 0x0000000802027210 */ /* 0x000fe20007f1e0ff */
[----:B------:R-:W-:-:S04]  /*0cf0*/  UIMAD.WIDE.U32 UR4, UR14, -0xf0f0f0f, URZ ;  /* 0xf0f0f0f10e0478a5 */ /* 0x000fc8000f8e003f */
[----:B------:R-:W-:Y:S01]  /*0d00*/  USHF.R.U32.HI UR5, URZ, 0x4, UR5 ;  /* 0x000000043f057899 */ /* 0x000fe20008011605 */
[----:B------:R-:W-:Y:S02]  /*0d10*/  IMAD.X R3, R0, 0x1, R3, P0 ;  /* 0x0000000100037824 */ /* 0x000fe400000e0603 */
[----:B------:R-:W-:Y:S02]  /*0d20*/  UMOV UR4, URZ ;  /* 0x0000003f00047c82 */ /* 0x000fe40008000000 */
[----:B------:R-:W-:Y:S02]  /*0d30*/  @UP0 ULOP3.LUT UR4, UR5, 0x1, URZ, 0xc0, !UPT ;  /* 0x0000000105040892 */ /* 0x000fe4000f8ec03f */
[----:B------:R-:W-:-:S12]  /*0d40*/  UIMAD UR5, UR5, -0x11, UR14 ;  /* 0xffffffef050578a4 */ /* 0x000fd8000f8e020e */
.L_x_10:
[----:B------:R-:W-:Y:S01]  /*0d50*/  ISETP.GE.U32.AND P0, PT, R2, UR6, PT ;  /* 0x0000000602007c0c */ /* 0x000fe2000bf06070 */
[----:B------:R-:W-:Y:S01]  /*0d60*/  IMAD.MOV.U32 R6, RZ, RZ, -0x1 ;  /* 0xffffffffff067424 */ /* 0x000fe200078e00ff */
[----:B------:R-:W-:Y:S01]  /*0d70*/  PRMT R16, RZ, 0x7610, R16 ;  /* 0x00007610ff107816 */ /* 0x000fe20000000010 */
[----:B------:R-:W-:Y:S01]  /*0d80*/  IMAD.MOV.U32 R4, RZ, RZ, -0x1 ;  /* 0xffffffffff047424 */ /* 0x000fe200078e00ff */
[----:B------:R-:W-:Y:S01]  /*0d90*/  ISETP.GE.U32.AND.EX P0, PT, R3, UR7, PT, P0 ;  /* 0x0000000703007c0c */ /* 0x000fe2000bf06100 */
[----:B------:R-:W-:-:S12]  /*0da0*/  IMAD.MOV.U32 R5, RZ, RZ, -0x1 ;  /* 0xffffffffff057424 */ /* 0x000fd800078e00ff */
[----:B------:R-:W-:Y:S05]  /*0db0*/  @P0 BRA `(.L_x_11) ;  /* 0x00000004005c0947 */ /* 0x000fea0003800000 */
[----:B------:R-:W0:Y:S01]  /*0dc0*/  LDC.64 R24, c[0x0][0x728] ;  /* 0x0001ca00ff187b82 */ /* 0x000e220000000a00 */
[----:B------:R-:W-:Y:S02]  /*0dd0*/  IMAD.MOV.U32 R4, RZ, RZ, R2 ;  /* 0x000000ffff047224 */ /* 0x000fe400078e0002 */
[----:B------:R-:W-:-:S05]  /*0de0*/  IMAD.MOV.U32 R5, RZ, RZ, R3 ;  /* 0x000000ffff057224 */ /* 0x000fca00078e0003 */
[----:B------:R-:W1:Y:S08]  /*0df0*/  LDC R6, c[0x0][0x730] ;  /* 0x0001cc00ff067b82 */ /* 0x000e700000000800 */
[----:B------:R-:W2:Y:S01]  /*0e00*/  LDC.64 R26, c[0x0][0x720] ;  /* 0x0001c800ff1a7b82 */ /* 0x000ea20000000a00 */
[----:B0-----:R-:W-:-:S04]  /*0e10*/  ISETP.NE.U32.AND P0, PT, R24, RZ, PT ;  /* 0x000000ff1800720c */ /* 0x001fc80003f05070 */
[----:B------:R-:W-:-:S13]  /*0e20*/  ISETP.NE.AND.EX P0, PT, R25, RZ, PT, P0 ;  /* 0x000000ff1900720c */ /* 0x000fda0003f05300 */
[----:B-12---:R-:W-:Y:S05]  /*0e30*/  @!P0 BRA `(.L_x_12) ;  /* 0x0000000000288947 */ /* 0x006fea0003800000 */
[----:B------:R-:W0:Y:S02]  /*0e40*/  LDC R19, c[0x0][0x734] ;  /* 0x0001cd00ff137b82 */ /* 0x000e240000000800 */
[----:B0-----:R-:W-:-:S05]  /*0e50*/  IADD3 R19, P0, R2, R19, RZ ;  /* 0x0000001302137210 */ /* 0x001fca0007f1e0ff */
[----:B------:R-:W-:-:S04]  /*0e60*/  IMAD.X R23, RZ, RZ, R3, P0 ;  /* 0x000000ffff177224 */ /* 0x000fc800000e0603 */
[----:B------:R-:W-:-:S04]  /*0e70*/  IMAD.WIDE.U32 R4, R23, R24, RZ ;  /* 0x0000001817047225 */ /* 0x000fc800078e00ff */
[----:B------:R-:W-:-:S04]  /*0e80*/  IMAD.WIDE.U32 R16, P0, R19, R25, R4 ;  /* 0x0000001913107225 */ /* 0x000fc80007800004 */
[----:B------:R-:W-:-:S04]  /*0e90*/  IMAD.WIDE.U32 R4, R19, R24, RZ ;  /* 0x0000001813047225 */ /* 0x000fc800078e00ff */
[----:B------:R-:W-:Y:S01]  /*0ea0*/  IMAD.X R19, RZ, RZ, RZ, P0 ;  /* 0x000000ffff137224 */ /* 0x000fe200000e06ff */
[----:B------:R-:W-:Y:S01]  /*0eb0*/  IADD3 RZ, P0, R5, R16, RZ ;  /* 0x0000001005ff7210 */ /* 0x000fe20007f1e0ff */
[----:B------:R-:W-:-:S04]  /*0ec0*/  IMAD.MOV.U32 R18, RZ, RZ, R17 ;  /* 0x000000ffff127224 */ /* 0x000fc800078e0011 */
[----:B------:R-:W-:-:S08]  /*0ed0*/  IMAD.WIDE.U32.X R4, R23, R25, R18, P0 ;  /* 0x0000001917047225 */ /* 0x000fd000000e0412 */
.L_x_12:
[--C-:B------:R-:W-:Y:S01]  /*0ee0*/  SHF.R.U64 R32, R4, R6, R5.reuse ;  /* 0x0000000604207219 */ /* 0x100fe20000001205 */
[----:B------:R-:W0:Y:S01]  /*0ef0*/  LDC.64 R28, c[0x0][0x740] ;  /* 0x0001d000ff1c7b82 */ /* 0x000e220000000a00 */
[----:B------:R-:W-:Y:S01]  /*0f00*/  I2FP.F32.U32 R4, R14 ;  /* 0x0000000e00047245 */ /* 0x000fe20000201000 */
[----:B------:R-:W-:Y:S01]  /*0f10*/  ULDC UR6, c[0x0][0x150] ;  /* 0x0000540000067ab9 */ /* 0x000fe20000000800 */
[----:B------:R-:W-:Y:S02]  /*0f20*/  SHF.R.U32.HI R5, RZ, R6, R5 ;  /* 0x00000006ff057219 */ /* 0x000fe40000011605 */
[----:B------:R-:W-:Y:S01]  /*0f30*/  IADD3 R17, P0, RZ, -R32, RZ ;  /* 0x80000020ff117210 */ /* 0x000fe20007f1e0ff */
[----:B------:R-:W-:Y:S01]  /*0f40*/  FMUL R6, R4, UR6 ;  /* 0x0000000604067c20 */ /* 0x000fe20008400000 */
[----:B------:R-:W-:Y:S01]  /*0f50*/  ULDC UR6, c[0x0][0x154] ;  /* 0x0000550000067ab9 */ /* 0x000fe20000000800 */
[----:B------:R-:W1:Y:S02]  /*0f60*/  LDC R18, c[0x0][0x718] ;  /* 0x0001c600ff127b82 */ /* 0x000e640000000800 */
[----:B------:R-:W-:-:S02]  /*0f70*/  IMAD.X R19, RZ, RZ, ~R5, P0 ;  /* 0x000000ffff137224 */ /* 0x000fc400000e0e05 */
[----:B------:R-:W2:Y:S01]  /*0f80*/  F2I.U32.TRUNC.NTZ R6, R6 ;  /* 0x0000000600067305 */ /* 0x000ea2000020f000 */
[----:B------:R-:W-:-:S03]  /*0f90*/  IMAD.WIDE.U32 R4, R17, R26, R2 ;  /* 0x0000001a11047225 */ /* 0x000fc600078e0002 */
[----:B------:R-:W3:Y:S01]  /*0fa0*/  LDC R15, c[0x0][0x144] ;  /* 0x00005100ff0f7b82 */ /* 0x000ee20000000800 */
[----:B------:R-:W-:-:S04]  /*0fb0*/  IMAD R16, R19, R26, RZ ;  /* 0x0000001a13107224 */ /* 0x000fc800078e02ff */
[----:B------:R-:W-:-:S03]  /*0fc0*/  IMAD R17, R17, R27, R16 ;  /* 0x0000001b11117224 */ /* 0x000fc600078e0210 */
[----:B------:R-:W4:Y:S01]  /*0fd0*/  LDC R22, c[0x0][0x708] ;  /* 0x0001c200ff167b82 */ /* 0x000f220000000800 */
[----:B------:R-:W-:Y:S01]  /*0fe0*/  IMAD.IADD R17, R5, 0x1, R17 ;  /* 0x0000000105117824 */ /* 0x000fe200078e0211 */
[----:B0-----:R-:W-:Y:S01]  /*0ff0*/  ISETP.NE.U32.AND P0, PT, R28, RZ, PT ;  /* 0x000000ff1c00720c */ /* 0x001fe20003f05070 */
[----:B--2---:R-:W-:-:S03]  /*1000*/  IMAD.MOV R5, RZ, RZ, -R6 ;  /* 0x000000ffff057224 */ /* 0x004fc600078e0a06 */
[----:B------:R-:W-:Y:S02]  /*1010*/  ISETP.NE.AND.EX P0, PT, R29, RZ, PT, P0 ;  /* 0x000000ff1d00720c */ /* 0x000fe40003f05300 */
[----:B------:R-:W0:Y:S01]  /*1020*/  LDC R19, c[0x0][0x758] ;  /* 0x0001d600ff137b82 */ /* 0x000e220000000800 */
[-CC-:B-1----:R-:W-:Y:S02]  /*1030*/  SHF.R.U64 R26, R4, R18.reuse, R17.reuse ;  /* 0x00000012041a7219 */ /* 0x182fe40000001211 */
[----:B------:R-:W-:Y:S02]  /*1040*/  I2FP.F32.U32 R4, R21 ;  /* 0x0000001500047245 */ /* 0x000fe40000201000 */
[----:B------:R-:W-:Y:S01]  /*1050*/  SHF.R.U32.HI R17, RZ, R18, R17 ;  /* 0x00000012ff117219 */ /* 0x000fe20000011611 */
[----:B------:R-:W-:Y:S02]  /*1060*/  IMAD.MOV.U32 R18, RZ, RZ, 0x1 ;  /* 0x00000001ff127424 */ /* 0x000fe400078e00ff */
[----:B------:R-:W1:Y:S01]  /*1070*/  LDC R24, c[0x0][0x148] ;  /* 0x00005200ff187b82 */ /* 0x000e620000000800 */
[----:B---3--:R-:W-:-:S02]  /*1080*/  IMAD R6, R15, R5, R14 ;  /* 0x000000050f067224 */ /* 0x008fc400078e020e */
[----:B------:R-:W-:Y:S01]  /*1090*/  FMUL R5, R4, UR6 ;  /* 0x0000000604057c20 */ /* 0x000fe20008400000 */
[----:B------:R-:W-:-:S04]  /*10a0*/  IMAD.MOV.U32 R4, RZ, RZ, -0x1 ;  /* 0xffffffffff047424 */ /* 0x000fc800078e00ff */
[----:B------:R-:W2:Y:S01]  /*10b0*/  LDC R25, c[0x0][0x700] ;  /* 0x0001c000ff197b82 */ /* 0x000ea20000000800 */
[-CC-:B----4-:R-:W-:Y:S02]  /*10c0*/  SHF.R.U64 R34, R26, R22.reuse, R17.reuse ;  /* 0x000000161a227219 */ /* 0x190fe40000001211 */
[----:B------:R-:W-:Y:S02]  /*10d0*/  SHF.R.U32.HI R14, RZ, R22, R17 ;  /* 0x00000016ff0e7219 */ /* 0x000fe40000011611 */
[----:B------:R3:W4:Y:S03]  /*10e0*/  F2I.U32.TRUNC.NTZ R22, R5 ;  /* 0x0000000500167305 */ /* 0x000726000020f000 */
[----:B------:R-:W1:Y:S01]  /*10f0*/  LDC R27, c[0x0][0x748] ;  /* 0x0001d200ff1b7b82 */ /* 0x000e620000000800 */
[-C--:B0-----:R-:W-:Y:S02]  /*1100*/  SHF.R.U64 R36, R34, R19.reuse, R14 ;  /* 0x0000001322247219 */ /* 0x081fe4000000120e */
[----:B------:R-:W-:-:S02]  /*1110*/  SHF.L.U32 R4, R4, R19, RZ ;  /* 0x0000001304047219 */ /* 0x000fc400000006ff */
[-C--:B------:R-:W-:Y:S02]  /*1120*/  SHF.R.U32.HI R14, RZ, R19.reuse, R14 ;  /* 0x00000013ff0e7219 */ /* 0x080fe4000001160e */
[----:B------:R-:W-:Y:S01]  /*1130*/  SHF.L.U32 R18, R18, R19, RZ ;  /* 0x0000001312127219 */ /* 0x000fe200000006ff */
[----:B------:R-:W0:Y:S01]  /*1140*/  LDC R31, c[0x0][0x738] ;  /* 0x0001ce00ff1f7b82 */ /* 0x000e220000000800 */
[----:B------:R-:W-:Y:S01]  /*1150*/  LOP3.LUT R19, RZ, R4, RZ, 0x33, !PT ;  /* 0x00000004ff137212 */ /* 0x000fe200078e33ff */
[----:B------:R-:W-:Y:S02]  /*1160*/  IMAD.MOV.U32 R4, RZ, RZ, R36 ;  /* 0x000000ffff047224 */ /* 0x000fe400078e0024 */
[----:B---3--:R-:W-:-:S04]  /*1170*/  IMAD.MOV.U32 R5, RZ, RZ, R14 ;  /* 0x000000ffff057224 */ /* 0x008fc800078e000e */
[----:B------:R-:W3:Y:S01]  /*1180*/  LDC R30, c[0x0][0x710] ;  /* 0x0001c400ff1e7b82 */ /* 0x000ee20000000800 */
[----:B----4-:R-:W-:Y:S05]  /*1190*/  @!P0 BRA `(.L_x_13) ;  /* 0x0000000000288947 */ /* 0x010fea0003800000 */
[----:B------:R-:W4:Y:S02]  /*11a0*/  LDC R17, c[0x0][0x74c] ;  /* 0x0001d300ff117b82 */ /* 0x000f240000000800 */
[----:B----4-:R-:W-:-:S05]  /*11b0*/  IADD3 R17, P0, R36, R17, RZ ;  /* 0x0000001124117210 */ /* 0x010fca0007f1e0ff */
        /* <DEDUP_REMOVED lines=8> */
.L_x_13:
[----:B-1----:R-:W-:Y:S01]  /*1240*/  SHF.R.U64 R4, R4, R27, R5 ;  /* 0x0000001b04047219 */ /* 0x002fe20000001205 */
[----:B--2---:R-:W-:Y:S01]  /*1250*/  VIADD R5, R25, 0xffffffff ;  /* 0xffffffff19057836 */ /* 0x004fe20000000000 */
[----:B------:R-:W-:Y:S01]  /*1260*/  LOP3.LUT R19, R34, R19, RZ, 0xc0, !PT ;  /* 0x0000001322137212 */ /* 0x000fe200078ec0ff */
[----:B------:R-:W-:Y:S02]  /*1270*/  IMAD.MOV R22, RZ, RZ, -R22 ;  /* 0x000000ffff167224 */ /* 0x000fe400078e0a16 */
[----:B------:R-:W-:Y:S01]  /*1280*/  IMAD.MOV R14, RZ, RZ, -R4 ;  /* 0x000000ffff0e7224 */ /* 0x000fe200078e0a04 */
[----:B------:R-:W-:Y:S01]  /*1290*/  LOP3.LUT R5, R26, R5, RZ, 0xc0, !PT ;  /* 0x000000051a057212 */ /* 0x000fe200078ec0ff */
[----:B------:R-:W-:Y:S02]  /*12a0*/  IMAD R19, R18, R4, R19 ;  /* 0x0000000412137224 */ /* 0x000fe400078e0213 */
[----:B------:R-:W-:Y:S02]  /*12b0*/  @P3 IMAD R6, R24, R22, R21 ;  /* 0x0000001618063224 */ /* 0x000fe400078e0215 */
[----:B0-----:R-:W-:-:S02]  /*12c0*/  IMAD R4, R14, R31, R36 ;  /* 0x0000001f0e047224 */ /* 0x001fc400078e0224 */
[----:B---3--:R-:W-:Y:S02]  /*12d0*/  IMAD R6, R19, R30, R6 ;  /* 0x0000001e13067224 */ /* 0x008fe400078e0206 */
[----:B------:R-:W-:Y:S02]  /*12e0*/  IMAD R5, R4, R25, R5 ;  /* 0x0000001904057224 */ /* 0x000fe400078e0205 */
[----:B------:R-:W-:-:S03]  /*12f0*/  IMAD.MOV.U32 R16, RZ, RZ, 0x1 ;  /* 0x00000001ff107424 */ /* 0x000fc600078e00ff */
[----:B------:R-:W-:Y:S02]  /*1300*/  SEL R4, R5, R6, !P3 ;  /* 0x0000000605047207 */ /* 0x000fe40005800000 */
[----:B------:R-:W-:Y:S01]  /*1310*/  SEL R6, R6, R5, !P3 ;  /* 0x0000000506067207 */ /* 0x000fe20005800000 */
[----:B------:R-:W-:-:S07]  /*1320*/  IMAD.MOV.U32 R5, RZ, RZ, R32 ;  /* 0x000000ffff057224 */ /* 0x000fce00078e0020 */
.L_x_11:
[----:B------:R-:W-:Y:S05]  /*1330*/  @!P2 BRA `(.L_x_14) ;  /* 0x0000003c00a8a947 */ /* 0x000fea0003800000 */
[----:B------:R-:W-:-:S13]  /*1340*/  ISETP.GT.U32.AND P0, PT, R33, 0x1, PT ;  /* 0x000000012100780c */ /* 0x000fda0003f04070 */
[----:B------:R-:W-:Y:S05]  /*1350*/  @P0 EXIT ;  /* 0x000000000000094d */ /* 0x000fea0003800000 */
.L_x_15:
[----:B------:R-:W-:-:S08]  /*1360*/  NOP ;  /* 0x0000000000007918 */ /* 0x000fd00000000000 */
[----:B------:R-:W0:Y:S02]  /*1370*/  USETMAXREG.TRY_ALLOC.CTAPOOL UP0, 0xe8 ;  /* 0x000000e8000079c8 */ /* 0x000e240008000600 */
[----:B0-----:R-:W-:-:S13]  /*1380*/  PLOP3.LUT P0, PT, PT, PT, UP0, 0x80, 0x0 ;  /* 0x000000000000781c */ /* 0x001fda0003f0f008 */
[----:B------:R-:W-:Y:S05]  /*1390*/  @!P0 BRA `(.L_x_15) ;  /* 0xfffffffc00f08947 */ /* 0x000fea000383ffff */
[----:B------:R-:W-:-:S13]  /*13a0*/  LOP3.LUT P0, RZ, R16, 0xff, RZ, 0xc0, !PT ;  /* 0x000000ff10ff7812 */ /* 0x000fda000780c0ff */
[----:B------:R-:W-:Y:S05]  /*13b0*/  @!P0 EXIT ;  /* 0x000000000000894d */ /* 0x000fea0003800000 */
[----:B------:R-:W-:Y:S01]  /*13c0*/  SHF.R.S32.HI R16, RZ, 0x1f, R11 ;  /* 0x0000001fff107819 */ /* 0x000fe2000001140b */
[----:B------:R-:W0:Y:S01]  /*13d0*/  S2UR UR6, SR_CgaCtaId ;  /* 0x00000000000679c3 */ /* 0x000e220000008800 */
[-C--:B------:R-:W-:Y:S01]  /*13e0*/  LEA.HI R10, R11, R11.reuse, RZ, 0x1 ;  /* 0x0000000b0b0a7211 */ /* 0x080fe200078f08ff */
[----:B------:R-:W-:Y:S01]  /*13f0*/  UMOV UR12, 0x400 ;  /* 0x00000400000c7882 */ /* 0x000fe20000000000 */
[----:B------:R-:W-:Y:S01]  /*1400*/  LEA.HI R15, R16, R11, RZ, 0x2 ;  /* 0x0000000b100f7211 */ /* 0x000fe200078f10ff */
[----:B------:R-:W-:Y:S01]  /*1410*/  UIADD3 UR7, UR13, -0x1, URZ ;  /* 0xffffffff0d077890 */ /* 0x000fe2000fffe03f */
[----:B------:R-:W-:Y:S01]  /*1420*/  LOP3.LUT R14, R10, 0x3ffffe, RZ, 0xc0, !PT ;  /* 0x003ffffe0a0e7812 */ /* 0x000fe200078ec0ff */
[----:B------:R-:W-:Y:S01]  /*1430*/  ULDC UR10, c[0x0][0x284] ;  /* 0x0000a100000a7ab9 */ /* 0x000fe20000000800 */
[--C-:B------:R-:W-:Y:S01]  /*1440*/  SHF.R.S32.HI R17, RZ, 0x2, R15.reuse ;  /* 0x00000002ff117819 */ /* 0x100fe2000001140f */
[----:B------:R-:W-:Y:S01]  /*1450*/  UISETP.NE.AND UP0, UPT, UR7, URZ, UPT ;  /* 0x0000003f0700728c */ /* 0x000fe2000bf05270 */
[----:B------:R-:W-:Y:S01]  /*1460*/  SHF.R.S32.HI R18, RZ, 0x1f, R15 ;  /* 0x0000001fff127819 */ /* 0x000fe2000001140f */
[----:B------:R-:W-:Y:S01]  /*1470*/  USHF.L.U32 UR22, UR14, 0x1, URZ ;  /* 0x000000010e167899 */ /* 0x000fe2000800063f */
[----:B------:R-:W-:Y:S01]  /*1480*/  LOP3.LUT R20, R15, 0xfffffffc, RZ, 0xc0, !PT ;  /* 0xfffffffc0f147812 */ /* 0x000fe200078ec0ff */
[C---:B------:R-:W-:Y:S01]  /*1490*/  IMAD.IADD R15, R11.reuse, 0x1, -R14 ;  /* 0x000000010b0f7824 */ /* 0x040fe200078e0a0e */
[----:B------:R-:W-:Y:S01]  /*14a0*/  LEA.HI R18, R18, R17, RZ, 0x3 ;  /* 0x0000001112127211 */ /* 0x000fe200078f18ff */
[----:B------:R-:W-:Y:S01]  /*14b0*/  USEL UR9, URZ, 0x1, UP0 ;  /* 0x000000013f097887 */ /* 0x000fe20008000000 */
[----:B------:R-:W-:Y:S01]  /*14c0*/  LEA.HI R16, R16, R11, RZ, 0x5 ;  /* 0x0000000b10107211 */ /* 0x000fe200078f28ff */
[----:B------:R-:W-:Y:S01]  /*14d0*/  IMAD.IADD R14, R11, 0x1, -R20 ;  /* 0x000000010b0e7824 */ /* 0x000fe200078e0a14 */
[----:B------:R-:W-:-:S02]  /*14e0*/  LOP3.LUT R18, R18, 0xfffffff8, RZ, 0xc0, !PT ;  /* 0xfffffff812127812 */ /* 0x000fc400078ec0ff */
[----:B------:R-:W-:Y:S01]  /*14f0*/  SHF.R.S32.HI R11, RZ, 0x1, R10 ;  /* 0x00000001ff0b7819 */ /* 0x000fe2000001140a */
[----:B------:R-:W-:Y:S01]  /*1500*/  IMAD.U32 R58, RZ, RZ, UR9 ;  /* 0x00000009ff3a7e24 */ /* 0x000fe2000f8e00ff */
[----:B------:R-:W-:Y:S01]  /*1510*/  LOP3.LUT R56, R7, 0x1, RZ, 0xfc, !PT ;  /* 0x0000000107387812 */ /* 0x000fe200078efcff */
[----:B------:R-:W-:Y:S01]  /*1520*/  IMAD.IADD R18, R17, 0x1, -R18 ;  /* 0x0000000111127824 */ /* 0x000fe200078e0a12 */
[----:B------:R-:W-:Y:S01]  /*1530*/  LEA.HI R10, R10, R11, RZ, 0x1 ;  /* 0x0000000b0a0a7211 */ /* 0x000fe200078f08ff */
[----:B0-----:R-:W-:Y:S01]  /*1540*/  ULEA UR12, UR6, UR12, 0x18 ;  /* 0x0000000c060c7291 */ /* 0x001fe2000f8ec03f */
[----:B------:R-:W-:Y:S01]  /*1550*/  SHF.R.S32.HI R17, RZ, 0x5, R16 ;  /* 0x00000005ff117819 */ /* 0x000fe20000011410 */
[----:B------:R-:W-:Y:S01]  /*1560*/  USHF.L.U32 UR6, UR7, 0x3, URZ ;  /* 0x0000000307067899 */ /* 0x000fe2000800063f */
[----:B------:R-:W-:Y:S01]  /*1570*/  LOP3.LUT R10, R10, 0x7fffffe, RZ, 0xc0, !PT ;  /* 0x07fffffe0a0a7812 */ /* 0x000fe200078ec0ff */
[----:B------:R-:W-:Y:S02]  /*1580*/  UIADD3 UR7, UR12, 0x11200, URZ ;  /* 0x000112000c077890 */ /* 0x000fe4000fffe03f */
[----:B------:R-:W-:Y:S01]  /*1590*/  IMAD R15, R17, 0x2, R15 ;  /* 0x00000002110f7824 */ /* 0x000fe200078e020f */
[----:B------:R-:W-:Y:S01]  /*15a0*/  UIADD3 UR8, UR12, 0x200, URZ ;  /* 0x000002000c087890 */ /* 0x000fe2000fffe03f */
[----:B------:R-:W-:Y:S01]  /*15b0*/  IMAD.IADD R11, R11, 0x1, -R10 ;  /* 0x000000010b0b7824 */ /* 0x000fe200078e0a0a */
[----:B------:R-:W-:Y:S01]  /*15c0*/  USHF.R.U32.HI UR7, URZ, 0x4, UR7 ;  /* 0x000000043f077899 */ /* 0x000fe20008011607 */
[--C-:B------:R-:W-:Y:S01]  /*15d0*/  IMAD R20, R15, 0x8, R18.reuse ;  /* 0x000000080f147824 */ /* 0x100fe200078e0212 */
[----:B------:R-:W-:Y:S01]  /*15e0*/  USHF.R.U32.HI UR8, URZ, 0x4, UR8 ;  /* 0x000000043f087899 */ /* 0x000fe20008011608 */
[C-C-:B------:R-:W-:Y:S01]  /*15f0*/  IMAD R10, R17.reuse, 0x10, R18.reuse ;  /* 0x00000010110a7824 */ /* 0x140fe200078e0212 */
[----:B------:R-:W-:Y:S01]  /*1600*/  VIMNMX R15, RZ, UR14, PT ;  /* 0x0000000eff0f7c48 */ /* 0x000fe2000bfe0100 */
[----:B------:R-:W-:Y:S01]  /*1610*/  IMAD R11, R20, 0x4, R11 ;  /* 0x00000004140b7824 */ /* 0x000fe200078e020b */
[----:B------:R-:W-:Y:S01]  /*1620*/  UIADD3 UR23, UR12, 0x120, URZ ;  /* 0x000001200c177890 */ /* 0x000fe2000fffe03f */
[----:B------:R-:W-:Y:S01]  /*1630*/  IMAD R16, R17, -0x10, -R18 ;  /* 0xfffffff011107824 */ /* 0x000fe200078e0a12 */
[----:B------:R-:W-:Y:S01]  /*1640*/  ULOP3.LUT UR6, UR6, 0x8, URZ, 0xc0, !UPT ;  /* 0x0000000806067892 */ /* 0x000fe2000f8ec03f */
[----:B------:R-:W-:Y:S01]  /*1650*/  IMAD.SHL.U32 R17, R11, 0x20, RZ ;  /* 0x000000200b117824 */ /* 0x000fe200078e00ff */
[----:B------:R-:W-:Y:S01]  /*1660*/  ULOP3.LUT UR7, UR7, 0x3fff, URZ, 0xc0, !UPT ;  /* 0x00003fff07077892 */ /* 0x000fe2000f8ec03f */
[----:B------:R-:W-:Y:S01]  /*1670*/  IADD3 R15, -R15, UR14, RZ ;  /* 0x0000000e0f0f7c10 */ /* 0x000fe2000fffe1ff */
[----:B------:R-:W-:Y:S01]  /*1680*/  ULOP3.LUT UR8, UR8, 0x3fff, URZ, 0xc0, !UPT ;  /* 0x00003fff08087892 */ /* 0x000fe2000f8ec03f */
[----:B------:R-:W-:Y:S01]  /*1690*/  VIADD R16, R16, UR10 ;  /* 0x0000000a10107c36 */ /* 0x000fe20008000000 */
[----:B------:R-:W-:Y:S01]  /*16a0*/  SHF.R.S32.HI R11, RZ, 0x1f, R10 ;  /* 0x0000001fff0b7819 */ /* 0x000fe2000001140a */
[----:B------:R-:W-:Y:S01]  /*16b0*/  ULEA UR13, UR13, UR23, 0x3 ;  /* 0x000000170d0d7291 */ /* 0x000fe2000f8e183f */
[----:B------:R-:W-:Y:S01]  /*16c0*/  SHF.R.S32.HI R17, RZ, 0x3, R17 ;  /* 0x00000003ff117819 */ /* 0x000fe20000011411 */
[----:B------:R-:W-:-:S02]  /*16d0*/  ULOP3.LUT UR24, UR6, 0x8, URZ, 0x3c, !UPT ;  /* 0x0000000806187892 */ /* 0x000fc4000f8e3c3f */
[----:B------:R-:W-:Y:S02]  /*16e0*/  ULOP3.LUT UR15, UR6, 0x18, URZ, 0x3c, !UPT ;  /* 0x00000018060f7892 */ /* 0x000fe4000f8e3c3f */
[----:B------:R-:W-:Y:S02]  /*16f0*/  ULOP3.LUT UR16, UR7, 0x10000, URZ, 0xfc, !UPT ;  /* 0x0001000007107892 */ /* 0x000fe4000f8efc3f */
[----:B------:R-:W-:-:S12]  /*1700*/  ULOP3.LUT UR17, UR8, 0x10000, URZ, 0xfc, !UPT ;  /* 0x0001000008117892 */ /* 0x000fd8000f8efc3f */
.L_x_92:
[----:B------:R-:W-:Y:S01]  /*1710*/  SHF.L.U32 R18, R58, 0x1f, RZ ;  /* 0x0000001f3a127819 */ /* 0x000fe200000006ff */
[----:B------:R-:W-:Y:S01]  /*1720*/  IMAD.MOV.U32 R19, RZ, RZ, RZ ;  /* 0x000000ffff137224 */ /* 0x000fe200078e00ff */
[----:B------:R-:W-:Y:S02]  /*1730*/  ISETP.GE.AND P1, PT, R15, 0x1, PT ;  /* 0x000000010f00780c */ /* 0x000fe40003f26270 */
[----:B------:R-:W0:Y:S02]  /*1740*/  SYNCS.PHASECHK.TRANS64.TRYWAIT P0, [UR13+-0x8], R18 ;  /* 0xfffff812ff0075a7 */ /* 0x000e24000800014d */
[----:B01234-:R-:W-:Y:S09]  /*1750*/  @!P0 BRA `(.L_x_16) ;  /* 0x0000005000908947 */ /* 0x01fff20003800000 */
.L_x_127:
[----:B------:R-:W-:Y:S01]  /*1760*/  UMOV UR6, URZ ;  /* 0x0000003f00067c82 */ /* 0x000fe20008000000 */
[----:B0-----:R-:W-:Y:S02]  /*1770*/  CS2R R20, SRZ ;  /* 0x0000000000147805 */ /* 0x001fe4000001ff00 */
[----:B------:R-:W-:Y:S01]  /*1780*/  CS2R R22, SRZ ;  /* 0x0000000000167805 */ /* 0x000fe2000001ff00 */
[----:B------:R-:W-:Y:S01]  /*1790*/  IMAD.MOV.U32 R57, RZ, RZ, RZ ;  /* 0x000000ffff397224 */ /* 0x000fe200078e00ff */
        /* <DEDUP_REMOVED lines=31> */
[----:B------:R-:W-:-:S02]  /*1990*/  IMAD.MOV.U32 R89, RZ, RZ, RZ ;  /* 0x000000ffff597224 */ /* 0x000fc400078e00ff */
[----:B------:R-:W-:Y:S02]  /*19a0*/  IMAD.MOV.U32 R91, RZ, RZ, RZ ;  /* 0x000000ffff5b7224 */ /* 0x000fe400078e00ff */
[----:B------:R-:W-:Y:S02]  /*19b0*/  IMAD.MOV.U32 R93, RZ, RZ, RZ ;  /* 0x000000ffff5d7224 */ /* 0x000fe400078e00ff */
[----:B------:R-:W-:Y:S02]  /*19c0*/  IMAD.MOV.U32 R95, RZ, RZ, RZ ;  /* 0x000000ffff5f7224 */ /* 0x000fe400078e00ff */
[----:B------:R-:W-:Y:S02]  /*19d0*/  IMAD.MOV.U32 R97, RZ, RZ, RZ ;  /* 0x000000ffff617224 */ /* 0x000fe400078e00ff */
[----:B------:R-:W-:Y:S02]  /*19e0*/  IMAD.MOV.U32 R99, RZ, RZ, RZ ;  /* 0x000000ffff637224 */ /* 0x000fe400078e00ff */
[----:B------:R-:W-:-:S02]  /*19f0*/  IMAD.MOV.U32 R101, RZ, RZ, RZ ;  /* 0x000000ffff657224 */ /* 0x000fc400078e00ff */
[----:B------:R-:W-:Y:S02]  /*1a00*/  IMAD.MOV.U32 R18, RZ, RZ, RZ ;  /* 0x000000ffff127224 */ /* 0x000fe400078e00ff */
[----:B------:R-:W-:Y:S02]  /*1a10*/  IMAD.MOV.U32 R103, RZ, RZ, RZ ;  /* 0x000000ffff677224 */ /* 0x000fe400078e00ff */
[----:B------:R-:W-:Y:S02]  /*1a20*/  IMAD.MOV.U32 R105, RZ, RZ, RZ ;  /* 0x000000ffff697224 */ /* 0x000fe400078e00ff */
[----:B------:R-:W-:Y:S01]  /*1a30*/  IMAD.MOV.U32 R107, RZ, RZ, RZ ;  /* 0x000000ffff6b7224 */ /* 0x000fe200078e00ff */
[----:B------:R-:W-:Y:S06]  /*1a40*/  @!P1 BRA `(.L_x_17) ;  /* 0x00000004008c9947 */ /* 0x000fec0003800000 */
[----:B------:R-:W-:Y:S01]  /*1a50*/  IMAD.MOV.U32 R19, RZ, RZ, RZ ;  /* 0x000000ffff137224 */ /* 0x000fe200078e00ff */
[----:B------:R-:W-:Y:S01]  /*1a60*/  UPLOP3.LUT UP0, UPT, UPT, UPT, UPT, 0x40, 0x0 ;  /* 0x000000000000789c */ /* 0x000fe20003f0e870 */
[----:B------:R-:W-:Y:S01]  /*1a70*/  IMAD.MOV.U32 R60, RZ, RZ, R15 ;  /* 0x000000ffff3c7224 */ /* 0x000fe200078e000f */
[----:B------:R-:W-:Y:S01]  /*1a80*/  UMOV UR6, URZ ;  /* 0x0000003f00067c82 */ /* 0x000fe20008000000 */
[----:B------:R-:W-:Y:S01]  /*1a90*/  IMAD.U32 R66, RZ, RZ, UR4 ;  /* 0x00000004ff427e24 */ /* 0x000fe2000f8e00ff */
[----:B------:R-:W-:Y:S01]  /*1aa0*/  UMOV UR18, UR5 ;  /* 0x0000000500127c82 */ /* 0x000fe20008000000 */
[----:B------:R-:W-:Y:S01]  /*1ab0*/  UMOV UR19, UR5 ;  /* 0x0000000500137c82 */ /* 0x000fe20008000000 */
[----:B------:R-:W-:Y:S01]  /*1ac0*/  UMOV UR7, URZ ;  /* 0x0000003f00077c82 */ /* 0x000fe20008000000 */
[----:B------:R-:W-:-:S05]  /*1ad0*/  ULDC UR25, c[0x0][0x644] ;  /* 0x0001910000197ab9 */ /* 0x000fca0000000800 */
.L_x_25:
[----:B------:R-:W-:-:S13]  /*1ae0*/  ISETP.NE.AND P1, PT, R56, 0x3, PT ;  /* 0x000000033800780c */ /* 0x000fda0003f25270 */
[----:B------:R-:W-:Y:S05]  /*1af0*/  @!P1 BRA `(.L_x_18) ;  /* 0x0000000000049947 */ /* 0x000fea0003800000 */
[----:B------:R-:W-:Y:S01]  /*1b00*/  BPT.TRAP 0x1 ;  /* 0x000000040000795c */ /* 0x000fe20000300000 */
.L_x_18:
[----:B------:R-:W-:Y:S01]  /*1b10*/  ULEA UR8, UR18, UR12, 0x3 ;  /* 0x0000000c12087291 */ /* 0x000fe2000f8e183f */
[----:B------:R-:W-:-:S08]  /*1b20*/  SHF.L.U32 R64, R66, 0x1f, RZ ;  /* 0x0000001f42407819 */ /* 0x000fd000000006ff */
[----:B------:R0:W1:Y:S01]  /*1b30*/  SYNCS.PHASECHK.TRANS64.TRYWAIT P0, [UR8], R64 ;  /* 0x00000040ff0075a7 */ /* 0x0000620008000148 */
[----:B------:R-:W-:Y:S05]  /*1b40*/  @!P1 BRA `(.L_x_19) ;  /* 0x0000000000049947 */ /* 0x000fea0003800000 */
[----:B------:R-:W-:Y:S01]  /*1b50*/  BPT.TRAP 0x1 ;  /* 0x000000040000795c */ /* 0x000fe20000300000 */
.L_x_19:
[----:B------:R-:W-:-:S04]  /*1b60*/  IMAD.U32 R62, RZ, RZ, UR18 ;  /* 0x00000012ff3e7e24 */ /* 0x000fc8000f8e00ff */
[----:B------:R-:W-:Y:S01]  /*1b70*/  IMAD R62, R62, 0x400, R17 ;  /* 0x000004003e3e7824 */ /* 0x000fe200078e0211 */
[----:B-1----:R-:W-:Y:S06]  /*1b80*/  @P0 BRA `(.L_x_20) ;  /* 0x0000000000080947 */ /* 0x002fec0003800000 */
[----:B------:R-:W1:Y:S02]  /*1b90*/  SYNCS.PHASECHK.TRANS64.TRYWAIT P0, [UR8], R64 ;  /* 0x00000040ff0075a7 */ /* 0x000e640008000148 */
[----:B-1----:R-:W-:Y:S05]  /*1ba0*/  @!P0 BRA `(.L_x_21) ;  /* 0x0000004c00948947 */ /* 0x002fea0003800000 */
.L_x_20:
[----:B01----:R-:W-:Y:S01]  /*1bb0*/  LDS R64, [R62+UR12+0x33200] ;  /* 0x0332000c3e407984 */ /* 0x003fe20008000800 */
[----:B------:R-:W-:Y:S02]  /*1bc0*/  USEL UR7, UR7, URZ, !UP0 ;  /* 0x0000003f07077287 */ /* 0x000fe4000c000000 */
[----:B------:R-:W-:Y:S01]  /*1bd0*/  ULEA UR8, UR18, UR17, 0x8 ;  /* 0x0000001112087291 */ /* 0x000fe2000f8e403f */
[----:B------:R-:W0:Y:S01]  /*1be0*/  LDS R109, [R62+UR12+0x33208] ;  /* 0x0332080c3e6d7984 */ /* 0x000e220008000800 */
[----:B------:R-:W-:Y:S02]  /*1bf0*/  UISETP.NE.U32.AND UP0, UPT, UR7, URZ, UPT ;  /* 0x0000003f0700728c */ /* 0x000fe4000bf05070 */
[----:B------:R-:W-:Y:S01]  /*1c00*/  ULEA UR10, UR18, UR16, 0x9 ;  /* 0x00000010120a7291 */ /* 0x000fe2000f8e483f */
[----:B------:R-:W-:Y:S01]  /*1c10*/  UMOV UR9, 0x80000020 ;  /* 0x8000002000097882 */ /* 0x000fe20000000000 */
[----:B------:R-:W-:Y:S01]  /*1c20*/  UMOV UR11, 0x40000040 ;  /* 0x40000040000b7882 */ /* 0x000fe20000000000 */
[----:B------:R-:W-:Y:S01]  /*1c30*/  UIADD3 UR6, UR6, 0x2, URZ ;  /* 0x0000000206067890 */ /* 0x000fe2000fffe03f */
[----:B0-----:R-:W-:-:S06]  /*1c40*/  WARPGROUP.ARRIVE ;  /* 0x00000000000079c5 */ /* 0x001fcc0000000000 */
[----:B------:R-:W-:Y:S01]  /*1c50*/  QGMMA.SP.64x64x64.F32.E4M3.E4M3 R24, gdesc[UR8], R24, UP0, R64 ;  /* 0x04e04000081879f3 */ /* 0x000fe2000bf00a18 */
[----:B------:R-:W-:Y:S02]  /*1c60*/  UIADD3 UR8, UR8, 0x2, URZ ;  /* 0x0000000208087890 */ /* 0x000fe4000fffe03f */
[----:B------:R-:W-:Y:S01]  /*1c70*/  UIADD3 UR10, UR10, 0x4, URZ ;  /* 0x000000040a0a7890 */ /* 0x000fe2000fffe03f */
[----:B------:R-:W-:Y:S01]  /*1c80*/  UMOV UR9, 0x80000020 ;  /* 0x8000002000097882 */ /* 0x000fe20000000000 */
[----:B------:R-:W-:Y:S01]  /*1c90*/  UMOV UR11, 0x40000040 ;  /* 0x40000040000b7882 */ /* 0x000fe20000000000 */
[----:B------:R-:W-:-:S04]  /*1ca0*/  UISETP.NE.AND UP0, UPT, UR6, UR25, UPT ;  /* 0x000000190600728c */ /* 0x000fc8000bf05270 */
[----:B------:R-:W-:-:S04]  /*1cb0*/  USEL UR7, URZ, 0x1, UP0 ;  /* 0x000000013f077887 */ /* 0x000fc80008000000 */
[----:B------:R-:W-:-:S06]  /*1cc0*/  UISETP.NE.AND UP0, UPT, UR7, URZ, UPT ;  /* 0x0000003f0700728c */ /* 0x000fcc000bf05270 */
[----:B------:R-:W-:Y:S01]  /*1cd0*/  PLOP3.LUT P0, PT, PT, PT, UP0, 0x80, 0x0 ;  /* 0x000000000000781c */ /* 0x000fe20003f0f008 */
[----:B------:R-:W-:Y:S03]  /*1ce0*/  QGMMA.SP.64x64x64.F32.E4M3.E4M3 R24, gdesc[UR8], R24, R109, gsb0 ;  /* 0x04e06d00081879f3 */ /* 0x000fe60008000a18 */
[----:B------:R-:W-:-:S09]  /*1cf0*/  WARPGROUP.DEPBAR.LE gsb0, 0x0 ;  /* 0x00008000000079c5 */ /* 0x000fd20000010000 */
[----:B------:R-:W-:Y:S05]  /*1d00*/  @!P0 BRA `(.L_x_22) ;  /* 0x0000000000888947 */ /* 0x000fea0003800000 */
[----:B------:R-:W-:Y:S01]  /*1d10*/  FADD R107, R24, R107 ;  /* 0x0000006b186b7221 */ /* 0x000fe20000000000 */
[----:B------:R-:W-:-:S01]  /*1d20*/  FADD R22, R25, R22 ;  /* 0x0000001619167221 */ /* 0x000fc20000000000 */
        /* <DEDUP_REMOVED lines=30> */
[----:B------:R-:W-:-:S02]  /*1f10*/  WARPGROUP.DEPBAR.LE gsb0, 0x0 ;  /* 0x00008000000079c5 */ /* 0x000fc40000010000 */
[----:B------:R-:W-:-:S05]  /*1f20*/  UMOV UR6, URZ ;  /* 0x0000003f00067c82 */ /* 0x000fca0008000000 */
.L_x_22:
[----:B------:R-:W-:Y:S05]  /*1f30*/  @!P1 BRA `(.L_x_23) ;  /* 0x0000000000049947 */ /* 0x000fea0003800000 */
[----:B------:R-:W-:Y:S01]  /*1f40*/  BPT.TRAP 0x1 ;  /* 0x000000040000795c */ /* 0x000fe20000300000 */
.L_x_23:
[----:B------:R-:W-:Y:S01]  /*1f50*/  ULEA UR7, UR19, UR12, 0x3 ;  /* 0x0000000c13077291 */ /* 0x000fe2000f8e183f */
[----:B------:R-:W-:-:S03]  /*1f60*/  ISETP.GT.U32.AND P0, PT, R7, 0x1, PT ;  /* 0x000000010700780c */ /* 0x000fc60003f04070 */
[----:B------:R-:W-:-:S04]  /*1f70*/  UIADD3 UR7, UR7, 0x88, URZ ;  /* 0x0000008807077890 */ /* 0x000fc8000fffe03f */
[----:B------:R-:W-:-:S09]  /*1f80*/  UPRMT UR7, URZ, 0x654, UR7 ;  /* 0x000006543f077896 */ /* 0x000fd20008000007 */
[----:B------:R-:W-:Y:S01]  /*1f90*/  SYNCS.ARRIVE.TRANS64.RED.A1T0 RZ, [UR7], RZ ;  /* 0x000000ffffff79a7 */ /* 0x000fe20008100407 */
[----:B------:R-:W-:Y:S05]  /*1fa0*/  @P0 BRA `(.L_x_24) ;  /* 0x0000000000040947 */ /* 0x000fea0003800000 */
[----:B------:R-:W-:Y:S01]  /*1fb0*/  BPT.TRAP 0x1 ;  /* 0x000000040000795c */ /* 0x000fe20000300000 */
.L_x_24:
[----:B------:R-:W-:Y:S01]  /*1fc0*/  UIADD3 UR18, UR18, 0x1, URZ ;  /* 0x0000000112127890 */ /* 0x000fe2000fffe03f */
[C---:B------:R-:W-:Y:S01]  /*1fd0*/  ISETP.GT.AND P0, PT, R60.reuse, 0x1, PT ;  /* 0x000000013c00780c */ /* 0x040fe20003f04270 */
[----:B------:R-:W-:Y:S01]  /*1fe0*/  UIADD3 UR19, UR19, 0x1, URZ ;  /* 0x0000000113137890 */ /* 0x000fe2000fffe03f */
[----:B------:R-:W-:Y:S01]  /*1ff0*/  VIADD R60, R60, 0xffffffff ;  /* 0xffffffff3c3c7836 */ /* 0x000fe20000000000 */
[----:B------:R-:W-:Y:S02]  /*2000*/  UISETP.NE.AND UP1, UPT, UR18, 0x11, UPT ;  /* 0x000000111200788c */ /* 0x000fe4000bf25270 */
[----:B------:R-:W-:Y:S02]  /*2010*/  UISETP.NE.AND UP2, UPT, UR19, 0x11, UPT ;  /* 0x000000111300788c */ /* 0x000fe4000bf45270 */
[----:B------:R-:W-:Y:S02]  /*2020*/  USEL UR7, URZ, 0x1, UP1 ;  /* 0x000000013f077887 */ /* 0x000fe40008800000 */
[----:B------:R-:W-:-:S02]  /*2030*/  USEL UR18, UR18, URZ, UP1 ;  /* 0x0000003f12127287 */ /* 0x000fc40008800000 */
[----:B------:R-:W-:Y:S02]  /*2040*/  USEL UR19, UR19, URZ, UP2 ;  /* 0x0000003f13137287 */ /* 0x000fe40009000000 */
[----:B------:R-:W-:Y:S01]  /*2050*/  LOP3.LUT R66, R66, UR7, RZ, 0x3c, !PT ;  /* 0x0000000742427c12 */ /* 0x000fe2000f8e3cff */
[----:B------:R-:W-:Y:S01]  /*2060*/  UMOV UR7, 0x1 ;  /* 0x0000000100077882 */ /* 0x000fe20000000000 */
[----:B------:R-:W-:Y:S08]  /*2070*/  @P0 BRA `(.L_x_25) ;  /* 0xfffffff800980947 */ /* 0x000ff0000383ffff */
.L_x_17:
[----:B------:R-:W-:Y:S01]  /*2080*/  UISETP.NE.AND UP0, UPT, UR6, URZ, UPT ;  /* 0x0000003f0600728c */ /* 0x000fe2000bf05270 */
[----:B------:R-:W-:Y:S01]  /*2090*/  IMAD.MOV.U32 R60, RZ, RZ, R18 ;  /* 0x000000ffff3c7224 */ /* 0x000fe200078e0012 */
[----:B------:R-:W-:Y:S01]  /*20a0*/  SHF.L.U32 R18, R58, 0x1f, RZ ;  /* 0x0000001f3a127819 */ /* 0x000fe200000006ff */
[----:B------:R-:W-:Y:S01]  /*20b0*/  IMAD.U32 R62, RZ, RZ, UR24 ;  /* 0x00000018ff3e7e24 */ /* 0x000fe2000f8e00ff */
[----:B------:R-:W-:-:S06]  /*20c0*/  USEL UR6, URZ, 0x1, !UP0 ;  /* 0x000000013f067887 */ /* 0x000fcc000c000000 */
[----:B------:R-:W-:-:S13]  /*20d0*/  ISETP.NE.AND P0, PT, RZ, UR6, PT ;  /* 0x00000006ff007c0c */ /* 0x000fda000bf05270 */
[----:B------:R-:W-:Y:S05]  /*20e0*/  @!P0 BRA `(.L_x_26) ;  /* 0x0000000000848947 */ /* 0x000fea0003800000 */
[----:B------:R-:W-:Y:S01]  /*20f0*/  FADD R107, R24, R107 ;  /* 0x0000006b186b7221 */ /* 0x000fe20000000000 */
        /* <DEDUP_REMOVED lines=31> */
[----:B------:R-:W-:-:S06]  /*22f0*/  WARPGROUP.DEPBAR.LE gsb0, 0x0 ;  /* 0x00008000000079c5 */ /* 0x000fcc0000010000 */
.L_x_26:
[----:B------:R0:W-:Y:S01]  /*2300*/  SYNCS.ARRIVE.TRANS64.A1T0 RZ, [R62+UR23], RZ ;  /* 0x000000ff3eff79a7 */ /* 0x0001e20008100017 */
[----:B------:R-:W-:Y:S02]  /*2310*/  WARPGROUP.DEPBAR.LE gsb0, 0x0 ;  /* 0x00008000000079c5 */ /* 0x000fe40000010000 */
[----:B------:R-:W-:Y:S01]  /*2320*/  UIADD3 UR5, UR5, UR22, URZ ;  /* 0x0000001605057290 */ /* 0x000fe2000fffe03f */
[----:B------:R-:W-:Y:S01]  /*2330*/  SHF.R.S32.HI R30, RZ, 0x1f, R5 ;  /* 0x0000001fff1e7819 */ /* 0x000fe20000011405 */
[----:B------:R-:W-:Y:S02]  /*2340*/  UISETP.GE.U32.AND UP1, UPT, UR22, 0x11, UPT ;  /* 0x000000111600788c */ /* 0x000fe4000bf26070 */
[----:B------:R-:W-:Y:S01]  /*2350*/  UISETP.GT.U32.AND UP0, UPT, UR5, 0x10, UPT ;  /* 0x000000100500788c */ /* 0x000fe2000bf04070 */
[----:B------:R-:W1:Y:S01]  /*2360*/  SYNCS.PHASECHK.TRANS64.TRYWAIT P0, [UR13+0x8], R18 ;  /* 0x00000812ff0075a7 */ /* 0x000e62000800014d */
[----:B------:R-:W-:Y:S02]  /*2370*/  UIMAD.WIDE.U32 UR6, UR5, -0xf0f0f0f, URZ ;  /* 0xf0f0f0f1050678a5 */ /* 0x000fe4000f8e003f */
[----:B------:R-:W-:-:S02]  /*2380*/  UISETP.LT.U32.AND UP0, UPT, UR22, 0x11, UP0 ;  /* 0x000000111600788c */ /* 0x000fc40008701070 */
[----:B------:R-:W-:Y:S02]  /*2390*/  USHF.R.U32.HI UR6, URZ, 0x4, UR7 ;  /* 0x000000043f067899 */ /* 0x000fe40008011607 */
[----:B------:R-:W-:Y:S02]  /*23a0*/  USEL UR8, URZ, 0x1, !UP0 ;  /* 0x000000013f087887 */ /* 0x000fe4000c000000 */
[----:B------:R-:W-:Y:S02]  /*23b0*/  UIMAD UR5, UR6, -0x11, UR5 ;  /* 0xffffffef060578a4 */ /* 0x000fe4000f8e0205 */
[----:B------:R-:W-:-:S04]  /*23c0*/  ULOP3.LUT UR4, UR4, UR8, URZ, 0x3c, !UPT ;  /* 0x0000000804047292 */ /* 0x000fc8000f8e3c3f */
[----:B------:R-:W-:Y:S01]  /*23d0*/  @UP1 ULOP3.LUT UR4, UR4, 0x1, UR6, 0x78, !UPT ;  /* 0x0000000104041892 */ /* 0x000fe2000f8e7806 */
[----:B------:R-:W2:Y:S01]  /*23e0*/  LDC R28, c[0x0][0x288] ;  /* 0x0000a200ff1c7b82 */ /* 0x000ea20000000800 */
[----:B01----:R-:W-:Y:S10]  /*23f0*/  @!P0 BRA `(.L_x_27) ;  /* 0x0000004400988947 */ /* 0x003ff40003800000 */
.L_x_128:
[----:B------:R-:W-:Y:S01]  /*2400*/  ULDC.64 UR6, c[0x0][0x6d0] ;  /* 0x0001b40000067ab9 */ /* 0x000fe20000000a00 */
[----:B------:R-:W-:Y:S02]  /*2410*/  IMAD.SHL.U32 R32, R6, 0x40, RZ ;  /* 0x0000004006207824 */ /* 0x000fe400078e00ff */
[----:B0-----:R-:W-:Y:S02]  /*2420*/  IMAD R18, R30, UR6, RZ ;  /* 0x000000061e127c24 */ /* 0x001fe4000f8e02ff */
[----:B------:R-:W-:Y:S01]  /*2430*/  IMAD.WIDE.U32 R26, R5, UR6, R10 ;  /* 0x00000006051a7c25 */ /* 0x000fe2000f8e000a */
[----:B------:R-:W-:Y:S01]  /*2440*/  ULDC UR6, c[0x0][0x284] ;  /* 0x0000a10000067ab9 */ /* 0x000fe20000000800 */
[----:B------:R-:W-:Y:S02]  /*2450*/  SHF.R.S32.HI R33, RZ, 0x1f, R32 ;  /* 0x0000001fff217819 */ /* 0x000fe40000011420 */
[----:B------:R-:W-:Y:S01]  /*2460*/  IMAD.SHL.U32 R29, R4, 0x40, RZ ;  /* 0x00000040041d7824 */ /* 0x000fe200078e00ff */
[----:B------:R-:W-:Y:S01]  /*2470*/  ISETP.GE.AND P0, PT, R32, UR6, PT ;  /* 0x0000000620007c0c */ /* 0x000fe2000bf06270 */
[----:B------:R-:W-:Y:S01]  /*2480*/  IMAD.WIDE R24, R14, 0x2, RZ ;  /* 0x000000020e187825 */ /* 0x000fe200078e02ff */
[----:B------:R-:W-:-:S02]  /*2490*/  IADD3 R26, P1, R32, R26, RZ ;  /* 0x0000001a201a7210 */ /* 0x000fc40007f3e0ff */
[----:B--2---:R-:W-:Y:S01]  /*24a0*/  ISETP.GE.OR P0, PT, R29, R28, P0 ;  /* 0x0000001c1d00720c */ /* 0x004fe20000706670 */
[----:B------:R-:W-:Y:S02]  /*24b0*/  IMAD R31, R5, UR7, R18 ;  /* 0x00000007051f7c24 */ /* 0x000fe4000f8e0212 */
[----:B------:R-:W-:Y:S02]  /*24c0*/  IMAD R6, R14, -0x2, R28 ;  /* 0xfffffffe0e067824 */ /* 0x000fe400078e021c */
[----:B------:R-:W-:Y:S01]  /*24d0*/  IMAD.WIDE R38, R4, 0x40, R24 ;  /* 0x0000004004267825 */ /* 0x000fe200078e0218 */
[----:B------:R-:W-:-:S03]  /*24e0*/  IADD3.X R27, R33, R27, R31, P1, !PT ;  /* 0x0000001b211b7210 */ /* 0x000fc60000ffe41f */
[----:B------:R-:W-:-:S04]  /*24f0*/  IMAD.IADD R4, R6, 0x1, -R29 ;  /* 0x0000000106047824 */ /* 0x000fc800078e0a1d */
[----:B------:R-:W-:Y:S05]  /*2500*/  @P0 BRA `(.L_x_28) ;  /* 0x0000002400940947 */ /* 0x000fea0003800000 */
[----:B------:R-:W0:Y:S01]  /*2510*/  LDC.64 R46, c[0x0][0x6c8] ;  /* 0x0001b200ff2e7b82 */ /* 0x000e220000000a00 */
[----:B-----5:R-:W-:Y:S01]  /*2520*/  FSETP.NEU.AND P0, PT, R13, RZ, PT ;  /* 0x000000ff0d00720b */ /* 0x020fe20003f0d000 */
[----:B------:R-:W-:Y:S01]  /*2530*/  IMAD.IADD R42, R16, 0x1, -R32 ;  /* 0x00000001102a7824 */ /* 0x000fe200078e0a20 */
[----:B------:R-:W-:Y:S01]  /*2540*/  ISETP.GT.AND P1, PT, R4, RZ, PT ;  /* 0x000000ff0400720c */ /* 0x000fe20003f24270 */
[----:B------:R-:W-:Y:S03]  /*2550*/  BSSY B0, `(.L_x_28) ;  /* 0x0000260000007945 */ /* 0x000fe60003800000 */
[----:B------:R-:W-:Y:S01]  /*2560*/  ISETP.GT.AND P5, PT, R42, RZ, P1 ;  /* 0x000000ff2a00720c */ /* 0x000fe20000fa4270 */
[-C--:B0-----:R-:W-:Y:S02]  /*2570*/  IMAD R6, R39, R46.reuse, RZ ;  /* 0x0000002e27067224 */ /* 0x081fe400078e02ff */
[----:B------:R-:W-:-:S04]  /*2580*/  IMAD.WIDE.U32 R40, R38, R46, R26 ;  /* 0x0000002e26287225 */ /* 0x000fc800078e001a */
[----:B------:R-:W-:-:S04]  /*2590*/  IMAD R25, R38, R47, R6 ;  /* 0x0000002f26197224 */ /* 0x000fc800078e0206 */
[----:B------:R-:W-:Y:S01]  /*25a0*/  IMAD.IADD R35, R41, 0x1, R25 ;  /* 0x0000000129237824 */ /* 0x000fe200078e0219 */
[----:B------:R-:W-:Y:S06]  /*25b0*/  @!P0 BRA `(.L_x_29) ;  /* 0x0000001800a88947 */ /* 0x000fec0003800000 */
[----:B------:R-:W-:Y:S01]  /*25c0*/  ULDC.64 UR6, c[0x0][0x6b8] ;  /* 0x0001ae0000067ab9 */ /* 0x000fe20000000a00 */
[----:B------:R-:W-:Y:S01]  /*25d0*/  ULDC.64 UR10, c[0x0][0x6b0] ;  /* 0x0001ac00000a7ab9 */ /* 0x000fe20000000a00 */
[----:B------:R-:W-:Y:S01]  /*25e0*/  IMAD.WIDE.U32 R24, R5, UR6, R10 ;  /* 0x0000000605187c25 */ /* 0x000fe2000f8e000a */
[----:B------:R-:W-:Y:S01]  /*25f0*/  ULDC.64 UR18, c[0x0][0x6a8] ;  /* 0x0001aa0000127ab9 */ /* 0x000fe20000000a00 */
[----:B------:R-:W0:Y:S01]  /*2600*/  LDC.64 R36, c[0x0][0x6b0] ;  /* 0x0001ac00ff247b82 */ /* 0x000e220000000a00 */
[----:B------:R-:W-:Y:S01]  /*2610*/  ULDC.64 UR8, c[0x0][0x6c0] ;  /* 0x0001b00000087ab9 */ /* 0x000fe20000000a00 */
[----:B------:R-:W-:Y:S01]  /*2620*/  IMAD R6, R30, UR6, RZ ;  /* 0x000000061e067c24 */ /* 0x000fe2000f8e02ff */
[----:B------:R-:W-:Y:S01]  /*2630*/  IADD3 R26, P0, R32, R24, RZ ;  /* 0x00000018201a7210 */ /* 0x000fe20007f1e0ff */
[----:B------:R-:W-:Y:S02]  /*2640*/  IMAD R29, R39, UR10, RZ ;  /* 0x0000000a271d7c24 */ /* 0x000fe4000f8e02ff */
[----:B------:R-:W-:-:S02]  /*2650*/  IMAD R43, R5, UR7, R6 ;  /* 0x00000007052b7c24 */ /* 0x000fc4000f8e0206 */
[----:B------:R-:W-:-:S03]  /*2660*/  IMAD R45, R38, UR11, R29 ;  /* 0x0000000b262d7c24 */ /* 0x000fc6000f8e021d */
[----:B------:R-:W-:-:S03]  /*2670*/  IADD3.X R27, R33, R25, R43, P0, !PT ;  /* 0x00000019211b7210 */ /* 0x000fc600007fe42b */
[----:B------:R-:W-:-:S04]  /*2680*/  IMAD.WIDE.U32 R24, R38, UR10, R26 ;  /* 0x0000000a26187c25 */ /* 0x000fc8000f8e001a */
[----:B------:R-:W-:Y:S01]  /*2690*/  IMAD.IADD R25, R25, 0x1, R45 ;  /* 0x0000000119197824 */ /* 0x000fe200078e022d */
[----:B------:R-:W-:-:S04]  /*26a0*/  LEA R28, P0, R24, UR18, 0x2 ;  /* 0x00000012181c7c11 */ /* 0x000fc8000f8010ff */
[----:B------:R-:W-:-:S05]  /*26b0*/  LEA.HI.X R29, R24, UR19, R25, 0x2, P0 ;  /* 0x00000013181d7c11 */ /* 0x000fca00080f1419 */
[----:B------:R-:W2:Y:S01]  /*26c0*/  @P5 LDG.E.LTC128B R6, desc[UR20][R28.64] ;  /* 0x000000141c065981 */ /* 0x000ea2000c1e1920 */
[----:B------:R-:W-:Y:S01]  /*26d0*/  IMAD.WIDE.U32 R30, R38, UR10, R32 ;  /* 0x0000000a261e7c25 */ /* 0x000fe2000f8e0020 */
[----:B------:R-:W-:Y:S01]  /*26e0*/  LEA R24, P0, R40, UR8, 0x2 ;  /* 0x0000000828187c11 */ /* 0x000fe2000f8010ff */
[----:B------:R-:W-:Y:S02]  /*26f0*/  BSSY B1, `(.L_x_30) ;  /* 0x0000016000017945 */ /* 0x000fe40003800000 */
[----:B0-----:R-:W-:Y:S01]  /*2700*/  IMAD.WIDE.U32 R38, R38, UR10, R36 ;  /* 0x0000000a26267c25 */ /* 0x001fe2000f8e0024 */
[----:B------:R-:W-:Y:S02]  /*2710*/  IADD3 R34, P2, R10, R30, RZ ;  /* 0x0000001e0a227210 */ /* 0x000fe40007f5e0ff */
[----:B------:R-:W-:Y:S02]  /*2720*/  LEA.HI.X R25, R40, UR9, R35, 0x2, P0 ;  /* 0x0000000928197c11 */ /* 0x000fe400080f1423 */
[----:B------:R-:W-:-:S02]  /*2730*/  ISETP.GT.AND P0, PT, R4, 0x1, PT ;  /* 0x000000010400780c */ /* 0x000fc40003f04270 */
[----:B------:R-:W-:Y:S01]  /*2740*/  IADD3.X R35, R11, R45, R31, P2, !PT ;  /* 0x0000002d0b237210 */ /* 0x000fe200017fe41f */
[----:B------:R-:W-:Y:S01]  /*2750*/  IMAD.IADD R45, R45, 0x1, R39 ;  /* 0x000000012d2d7824 */ /* 0x000fe200078e0227 */
[----:B------:R-:W-:Y:S02]  /*2760*/  ISETP.GT.AND P2, PT, R42, RZ, P0 ;  /* 0x000000ff2a00720c */ /* 0x000fe40000744270 */
[----:B------:R-:W-:Y:S01]  /*2770*/  IADD3 R18, P6, R26, R38, RZ ;  /* 0x000000261a127210 */ /* 0x000fe20007fde0ff */
[----:B------:R-:W-:Y:S01]  /*2780*/  IMAD.WIDE.U32 R34, R5, UR6, R34 ;  /* 0x0000000605227c25 */ /* 0x000fe2000f8e0022 */
[----:B------:R-:W-:-:S03]  /*2790*/  LEA R30, P4, R46, R24, 0x2 ;  /* 0x000000182e1e7211 */ /* 0x000fc600078810ff */
[----:B--2---:R-:W-:-:S04]  /*27a0*/  FMUL R41, R6, R13 ;  /* 0x0000000d06297220 */ /* 0x004fc80000400000 */
[----:B------:R-:W-:Y:S01]  /*27b0*/  FFMA R107, R107, R12, R41 ;  /* 0x0000000c6b6b7223 */ /* 0x000fe20000000029 */
[----:B------:R-:W-:Y:S01]  /*27c0*/  IMAD.X R41, R45, 0x1, R27, P6 ;  /* 0x000000012d297824 */ /* 0x000fe200030e061b */
[----:B------:R-:W-:Y:S01]  /*27d0*/  LEA R36, P6, R34, UR18, 0x2 ;  /* 0x0000001222247c11 */ /* 0x000fe2000f8c10ff */
[----:B------:R-:W-:Y:S02]  /*27e0*/  IMAD.IADD R27, R43, 0x1, R35 ;  /* 0x000000012b1b7824 */ /* 0x000fe400078e0223 */
[----:B------:R0:W-:Y:S01]  /*27f0*/  @P5 STG.E desc[UR20][R24.64], R107 ;  /* 0x0000006b18005986 */ /* 0x0001e2000c101914 */
[----:B------:R-:W-:Y:S02]  /*2800*/  LEA R26, P5, R18, UR18, 0x2 ;  /* 0x00000012121a7c11 */ /* 0x000fe4000f8a10ff */
[----:B------:R-:W-:Y:S02]  /*2810*/  LEA.HI.X R37, R34, UR19, R27, 0x2, P6 ;  /* 0x0000001322257c11 */ /* 0x000fe4000b0f141b */
[----:B------:R-:W-:Y:S01]  /*2820*/  LEA.HI.X R27, R18, UR19, R41, 0x2, P5 ;  /* 0x00000013121b7c11 */ /* 0x000fe2000a8f1429 */
[----:B------:R-:W-:Y:S08]  /*2830*/  @!P2 BRA `(.L_x_31) ;  /* 0x000000000004a947 */ /* 0x000ff00003800000 */
[----:B------:R1:W5:Y:S02]  /*2840*/  LDG.E.LTC128B R6, desc[UR20][R26.64] ;  /* 0x000000141a067981 */ /* 0x000364000c1e1920 */
.L_x_31:
[----:B------:R-:W-:Y:S05]  /*2850*/  BSYNC B1 ;  /* 0x0000000000017941 */ /* 0x000fea0003800000 */
.L_x_30:
[----:B-----5:R-:W-:Y:S01]  /*2860*/  FMUL R35, R6, R13 ;  /* 0x0000000d06237220 */ /* 0x020fe20000400000 */
[----:B------:R-:W-:Y:S01]  /*2870*/  LEA.HI.X R31, R46, R25, R47, 0x2, P4 ;  /* 0x000000192e1f7211 */ /* 0x000fe200020f142f */
[----:B------:R-:W-:Y:S01]  /*2880*/  BSSY B1, `(.L_x_32) ;  /* 0x0000008000017945 */ /* 0x000fe20003800000 */
[----:B------:R-:W-:Y:S01]  /*2890*/  ISETP.GT.AND P1, PT, R42, 0x8, P1 ;  /* 0x000000082a00780c */ /* 0x000fe20000f24270 */
[----:B------:R-:W-:Y:S01]  /*28a0*/  FFMA R35, R22, R12, R35 ;  /* 0x0000000c16237223 */ /* 0x000fe20000000023 */
[----:B------:R-:W-:-:S04]  /*28b0*/  IADD3 R32, P5, P6, R10, R38, R32 ;  /* 0x000000260a207210 */ /* 0x000fc80007ebe020 */
[----:B------:R2:W-:Y:S01]  /*28c0*/  @P2 STG.E desc[UR20][R30.64], R35 ;  /* 0x000000231e002986 */ /* 0x0005e2000c101914 */
[----:B------:R-:W-:-:S06]  /*28d0*/  IADD3.X R33, R11, R45, R33, P5, P6 ;  /* 0x0000002d0b217210 */ /* 0x000fcc0002fec421 */
[----:B------:R-:W-:Y:S05]  /*28e0*/  @!P1 BRA `(.L_x_33) ;  /* 0x0000000000049947 */ /* 0x000fea0003800000 */
[----:B------:R3:W5:Y:S02]  /*28f0*/  LDG.E.LTC128B R6, desc[UR20][R36.64+0x20] ;  /* 0x0000201424067981 */ /* 0x000764000c1e1920 */
.L_x_33:
[----:B------:R-:W-:Y:S05]  /*2900*/  BSYNC B1 ;  /* 0x0000000000017941 */ /* 0x000fea0003800000 */
.L_x_32:
[----:B--2--5:R-:W-:Y:S01]  /*2910*/  FMUL R35, R6, R13 ;  /* 0x0000000d06237220 */ /* 0x024fe20000400000 */
[----:B------:R-:W-:Y:S01]  /*2920*/  ISETP.GT.AND P0, PT, R42, 0x8, P0 ;  /* 0x000000082a00780c */ /* 0x000fe20000704270 */
[----:B------:R-:W-:Y:S01]  /*2930*/  IMAD.WIDE.U32 R32, R5, UR6, R32 ;  /* 0x0000000605207c25 */ /* 0x000fe2000f8e0020 */
[----:B------:R-:W-:-:S03]  /*2940*/  ISETP.GT.AND P2, PT, R4, 0x8, PT ;  /* 0x000000080400780c */ /* 0x000fc60003f44270 */
[----:B------:R-:W-:Y:S01]  /*2950*/  FFMA R105, R105, R12, R35 ;  /* 0x0000000c69697223 */ /* 0x000fe20000000023 */
[----:B------:R-:W-:Y:S01]  /*2960*/  USHF.L.U64.HI UR9, UR10, 0x5, UR11 ;  /* 0x000000050a097899 */ /* 0x000fe2000801020b */
[----:B------:R-:W-:Y:S01]  /*2970*/  IMAD.IADD R5, R43, 0x1, R33 ;  /* 0x000000012b057824 */ /* 0x000fe200078e0221 */
[----:B------:R-:W-:Y:S01]  /*2980*/  LEA R34, P5, R32, UR18, 0x2 ;  /* 0x0000001220227c11 */ /* 0x000fe2000f8a10ff */
[----:B------:R-:W-:Y:S01]  /*2990*/  USHF.L.U32 UR8, UR10, 0x5, URZ ;  /* 0x000000050a087899 */ /* 0x000fe2000800063f */
[----:B------:R2:W-:Y:S01]  /*29a0*/  @P1 STG.E desc[UR20][R24.64+0x20], R105 ;  /* 0x0000206918001986 */ /* 0x0005e2000c101914 */
[----:B------:R-:W-:Y:S01]  /*29b0*/  BSSY B1, `(.L_x_34) ;  /* 0x0000005000017945 */ /* 0x000fe20003800000 */
[----:B------:R-:W-:Y:S02]  /*29c0*/  ISETP.GT.AND P4, PT, R42, RZ, P2 ;  /* 0x000000ff2a00720c */ /* 0x000fe40001784270 */
[----:B------:R-:W-:Y:S01]  /*29d0*/  LEA.HI.X R35, R32, UR19, R5, 0x2, P5 ;  /* 0x0000001320237c11 */ /* 0x000fe2000a8f1405 */
[----:B------:R-:W-:Y:S10]  /*29e0*/  @!P0 BRA `(.L_x_35) ;  /* 0x0000000000048947 */ /* 0x000ff40003800000 */
[----:B------:R4:W5:Y:S02]  /*29f0*/  LDG.E.LTC128B R6, desc[UR20][R34.64+0x20] ;  /* 0x0000201422067981 */ /* 0x000964000c1e1920 */
.L_x_35:
[----:B------:R-:W-:Y:S05]  /*2a00*/  BSYNC B1 ;  /* 0x0000000000017941 */ /* 0x000fea0003800000 */
.L_x_34:
[----:B-----5:R-:W-:Y:S01]  /*2a10*/  FMUL R5, R6, R13 ;  /* 0x0000000d06057220 */ /* 0x020fe20000400000 */
[----:B------:R-:W-:Y:S01]  /*2a20*/  IADD3 R32, P1, R28, UR8, RZ ;  /* 0x000000081c207c10 */ /* 0x000fe2000ff3e0ff */
[----:B------:R-:W-:Y:S02]  /*2a30*/  IMAD.MOV.U32 R18, RZ, RZ, R6 ;  /* 0x000000ffff127224 */ /* 0x000fe400078e0006 */
[----:B------:R-:W-:Y:S01]  /*2a40*/  FFMA R39, R20, R12, R5 ;  /* 0x0000000c14277223 */ /* 0x000fe20000000005 */
[----:B------:R-:W-:-:S04]  /*2a50*/  IADD3.X R33, R29, UR9, RZ, P1, !PT ;  /* 0x000000091d217c10 */ /* 0x000fc80008ffe4ff */
[----:B------:R0:W-:Y:S04]  /*2a60*/  @P0 STG.E desc[UR20][R30.64+0x20], R39 ;  /* 0x000020271e000986 */ /* 0x0001e8000c101914 */
[----:B------:R-:W2:Y:S01]  /*2a70*/  @P4 LDG.E.LTC128B R18, desc[UR20][R32.64] ;  /* 0x0000001420124981 */ /* 0x000ea2000c1e1920 */
[C---:B------:R-:W-:Y:S01]  /*2a80*/  IMAD.SHL.U32 R20, R46.reuse, 0x20, RZ ;  /* 0x000000202e147824 */ /* 0x040fe200078e00ff */
[----:B------:R-:W-:Y:S01]  /*2a90*/  SHF.L.U64.HI R6, R46, 0x5, R47 ;  /* 0x000000052e067819 */ /* 0x000fe2000001022f */
[----:B------:R-:W-:Y:S01]  /*2aa0*/  BSSY B1, `(.L_x_36) ;  /* 0x000000c000017945 */ /* 0x000fe20003800000 */
[----:B------:R-:W-:Y:S02]  /*2ab0*/  ISETP.GT.AND P0, PT, R4, 0x9, PT ;  /* 0x000000090400780c */ /* 0x000fe40003f04270 */
[----:B----4-:R-:W-:-:S02]  /*2ac0*/  IADD3 R34, P5, R20, R24, RZ ;  /* 0x0000001814227210 */ /* 0x010fc40007fbe0ff */
[----:B------:R-:W-:-:S03]  /*2ad0*/  ISETP.GT.AND P1, PT, R42, RZ, P0 ;  /* 0x000000ff2a00720c */ /* 0x000fc60000724270 */
[----:B------:R-:W-:Y:S01]  /*2ae0*/  IMAD.X R35, R6, 0x1, R25, P5 ;  /* 0x0000000106237824 */ /* 0x000fe200028e0619 */
[----:B---3--:R-:W-:-:S04]  /*2af0*/  IADD3 R36, P5, R26, UR8, RZ ;  /* 0x000000081a247c10 */ /* 0x008fc8000ffbe0ff */
[----:B------:R-:W-:Y:S01]  /*2b00*/  IADD3.X R37, R27, UR9, RZ, P5, !PT ;  /* 0x000000091b257c10 */ /* 0x000fe2000affe4ff */
[----:B--2---:R-:W-:-:S04]  /*2b10*/  FMUL R5, R18, R13 ;  /* 0x0000000d12057220 */ /* 0x004fc80000400000 */
[----:B------:R-:W-:-:S05]  /*2b20*/  FFMA R5, R103, R12, R5 ;  /* 0x0000000c67057223 */ /* 0x000fca0000000005 */
[----:B------:R0:W-:Y:S01]  /*2b30*/  @P4 STG.E desc[UR20][R34.64], R5 ;  /* 0x0000000522004986 */ /* 0x0001e2000c101914 */
[----:B------:R-:W-:Y:S05]  /*2b40*/  @!P1 BRA `(.L_x_37) ;  /* 0x0000000000049947 */ /* 0x000fea0003800000 */
[----:B------:R2:W5:Y:S02]  /*2b50*/  LDG.E.LTC128B R18, desc[UR20][R36.64] ;  /* 0x0000001424127981 */ /* 0x000564000c1e1920 */
.L_x_37:
[----:B------:R-:W-:Y:S05]  /*2b60*/  BSYNC B1 ;  /* 0x0000000000017941 */ /* 0x000fea0003800000 */
.L_x_36:
[----:B------:R-:W-:Y:S01]  /*2b70*/  UIADD3 UR6, UP0, UR8, 0x20, URZ ;  /* 0x0000002008067890 */ /* 0x000fe2000ff1e03f */
[----:B------:R-:W-:Y:S01]  /*2b80*/  ISETP.GT.AND P2, PT, R42, 0x8, P2 ;  /* 0x000000082a00780c */ /* 0x000fe20001744270 */
[----:B0----5:R-:W-:Y:S01]  /*2b90*/  FMUL R5, R18, R13 ;  /* 0x0000000d12057220 */ /* 0x021fe20000400000 */
[----:B------:R-:W-:Y:S01]  /*2ba0*/  IADD3 R38, P4, R20, R30, RZ ;  /* 0x0000001e14267210 */ /* 0x000fe20007f9e0ff */
[----:B------:R-:W-:Y:S01]  /*2bb0*/  UIADD3.X UR7, URZ, UR9, URZ, UP0, !UPT ;  /* 0x000000093f077290 */ /* 0x000fe200087fe43f */
[----:B------:R-:W-:Y:S01]  /*2bc0*/  IMAD.MOV.U32 R22, RZ, RZ, R18 ;  /* 0x000000ffff167224 */ /* 0x000fe200078e0012 */
[----:B------:R-:W-:Y:S01]  /*2bd0*/  IADD3 R28, P5, R28, UR6, RZ ;  /* 0x000000061c1c7c10 */ /* 0x000fe2000ffbe0ff */
[----:B------:R-:W-:Y:S01]  /*2be0*/  FFMA R43, R60, R12, R5 ;  /* 0x0000000c3c2b7223 */ /* 0x000fe20000000005 */
[----:B------:R-:W-:Y:S02]  /*2bf0*/  IMAD.X R39, R6, 0x1, R31, P4 ;  /* 0x0000000106277824 */ /* 0x000fe400020e061f */
[----:B------:R-:W-:-:S03]  /*2c00*/  IADD3.X R29, R29, UR7, RZ, P5, !PT ;  /* 0x000000071d1d7c10 */ /* 0x000fc6000affe4ff */
[----:B------:R0:W-:Y:S04]  /*2c10*/  @P1 STG.E desc[UR20][R38.64], R43 ;  /* 0x0000002b26001986 */ /* 0x0001e8000c101914 */
[----:B------:R-:W3:Y:S01]  /*2c20*/  @P2 LDG.E.LTC128B R22, desc[UR20][R28.64] ;  /* 0x000000141c162981 */ /* 0x000ee2000c1e1920 */
[----:B------:R-:W-:Y:S01]  /*2c30*/  IADD3 R18, P1, R20, 0x20, RZ ;  /* 0x0000002014127810 */ /* 0x000fe20007f3e0ff */
[----:B------:R-:W-:Y:S01]  /*2c40*/  BSSY B1, `(.L_x_38) ;  /* 0x000000c000017945 */ /* 0x000fe20003800000 */
[----:B------:R-:W-:Y:S02]  /*2c50*/  ISETP.GT.AND P4, PT, R42, 0x8, P0 ;  /* 0x000000082a00780c */ /* 0x000fe40000784270 */
[----:B------:R-:W-:Y:S01]  /*2c60*/  IADD3 R24, P5, R18, R24, RZ ;  /* 0x0000001812187210 */ /* 0x000fe20007fbe0ff */
[----:B------:R-:W-:Y:S01]  /*2c70*/  IMAD.X R5, RZ, RZ, R6, P1 ;  /* 0x000000ffff057224 */ /* 0x000fe200008e0606 */
[----:B-1----:R-:W-:-:S03]  /*2c80*/  IADD3 R26, P0, R26, UR6, RZ ;  /* 0x000000061a1a7c10 */ /* 0x002fc6000ff1e0ff */
[----:B------:R-:W-:Y:S01]  /*2c90*/  IMAD.X R25, R5, 0x1, R25, P5 ;  /* 0x0000000105197824 */ /* 0x000fe200028e0619 */
[----:B------:R-:W-:Y:S01]  /*2ca0*/  IADD3.X R27, R27, UR7, RZ, P0, !PT ;  /* 0x000000071b1b7c10 */ /* 0x000fe200087fe4ff */
[----:B---3--:R-:W-:-:S04]  /*2cb0*/  FMUL R41, R22, R13 ;  /* 0x0000000d16297220 */ /* 0x008fc80000400000 */
[----:B------:R-:W-:-:S05]  /*2cc0*/  FFMA R41, R101, R12, R41 ;  /* 0x0000000c65297223 */ /* 0x000fca0000000029 */
[----:B------:R0:W-:Y:S01]  /*2cd0*/  @P2 STG.E desc[UR20][R24.64], R41 ;  /* 0x0000002918002986 */ /* 0x0001e2000c101914 */
[----:B------:R-:W-:Y:S05]  /*2ce0*/  @!P4 BRA `(.L_x_39) ;  /* 0x000000000004c947 */ /* 0x000fea0003800000 */
[----:B------:R1:W5:Y:S02]  /*2cf0*/  LDG.E.LTC128B R22, desc[UR20][R26.64] ;  /* 0x000000141a167981 */ /* 0x000364000c1e1920 */
.L_x_39:
[----:B------:R-:W-:Y:S05]  /*2d00*/  BSYNC B1 ;  /* 0x0000000000017941 */ /* 0x000fea0003800000 */
.L_x_38:
[----:B0-----:R-:W-:Y:S01]  /*2d10*/  IADD3 R24, P2, R18, R30, RZ ;  /* 0x0000001e12187210 */ /* 0x001fe20007f5e0ff */
[----:B-1---5:R-:W-:Y:S01]  /*2d20*/  FMUL R26, R22, R13 ;  /* 0x0000000d161a7220 */ /* 0x022fe20000400000 */
[C---:B------:R-:W-:Y:S01]  /*2d30*/  ISETP.GT.AND P1, PT, R4.reuse, 0x10, PT ;  /* 0x000000100400780c */ /* 0x040fe20003f24270 */
[----:B------:R-:W-:Y:S01]  /*2d40*/  BSSY B1, `(.L_x_40) ;  /* 0x000000b000017945 */ /* 0x000fe20003800000 */
[----:B------:R-:W-:Y:S01]  /*2d50*/  ISETP.GT.AND P0, PT, R4, 0x11, PT ;  /* 0x000000110400780c */ /* 0x000fe20003f04270 */
[----:B------:R-:W-:Y:S01]  /*2d60*/  FFMA R99, R99, R12, R26 ;  /* 0x0000000c63637223 */ /* 0x000fe2000000001a */
[----:B------:R-:W-:Y:S01]  /*2d70*/  IMAD.X R25, R5, 0x1, R31, P2 ;  /* 0x0000000105197824 */ /* 0x000fe200010e061f */
[----:B------:R-:W-:Y:S02]  /*2d80*/  ISETP.GT.AND P5, PT, R42, RZ, P1 ;  /* 0x000000ff2a00720c */ /* 0x000fe40000fa4270 */
[----:B------:R-:W-:Y:S02]  /*2d90*/  IADD3 R26, P2, R32, UR8, RZ ;  /* 0x00000008201a7c10 */ /* 0x000fe4000ff5e0ff */
[----:B------:R0:W-:Y:S01]  /*2da0*/  @P4 STG.E desc[UR20][R24.64], R99 ;  /* 0x0000006318004986 */ /* 0x0001e2000c101914 */
[----:B------:R-:W-:-:S02]  /*2db0*/  IADD3 R28, P6, R34, R20, RZ ;  /* 0x00000014221c7210 */ /* 0x000fc40007fde0ff */
[----:B------:R-:W-:-:S06]  /*2dc0*/  IADD3.X R27, R33, UR9, RZ, P2, !PT ;  /* 0x00000009211b7c10 */ /* 0x000fcc00097fe4ff */
[----:B------:R-:W-:Y:S05]  /*2dd0*/  @!P5 BRA `(.L_x_41) ;  /* 0x000000000004d947 */ /* 0x000fea0003800000 */
[----:B------:R1:W5:Y:S02]  /*2de0*/  LDG.E.LTC128B R22, desc[UR20][R26.64] ;  /* 0x000000141a167981 */ /* 0x000364000c1e1920 */
.L_x_41:
[----:B------:R-:W-:Y:S05]  /*2df0*/  BSYNC B1 ;  /* 0x0000000000017941 */ /* 0x000fea0003800000 */
.L_x_40:
[----:B0----5:R-:W-:Y:S01]  /*2e00*/  FMUL R24, R22, R13 ;  /* 0x0000000d16187220 */ /* 0x021fe20000400000 */
[----:B------:R-:W-:Y:S01]  /*2e10*/  IMAD.X R29, R35, 0x1, R6, P6 ;  /* 0x00000001231d7824 */ /* 0x000fe200030e0606 */
[----:B------:R-:W-:Y:S01]  /*2e20*/  ISETP.GT.AND P2, PT, R42, RZ, P0 ;  /* 0x000000ff2a00720c */ /* 0x000fe20000744270 */
[----:B------:R-:W-:Y:S01]  /*2e30*/  BSSY B1, `(.L_x_42) ;  /* 0x0000008000017945 */ /* 0x000fe20003800000 */
[----:B------:R-:W-:Y:S01]  /*2e40*/  FFMA R97, R97, R12, R24 ;  /* 0x0000000c61617223 */ /* 0x000fe20000000018 */
[----:B------:R-:W-:Y:S02]  /*2e50*/  IADD3 R24, P6, R36, UR8, RZ ;  /* 0x0000000824187c10 */ /* 0x000fe4000ffde0ff */
[----:B------:R-:W-:Y:S02]  /*2e60*/  IADD3 R30, P4, R38, R20, RZ ;  /* 0x00000014261e7210 */ /* 0x000fe40007f9e0ff */
[----:B------:R0:W-:Y:S01]  /*2e70*/  @P5 STG.E desc[UR20][R28.64], R97 ;  /* 0x000000611c005986 */ /* 0x0001e2000c101914 */
[----:B------:R-:W-:-:S05]  /*2e80*/  IADD3.X R25, R37, UR9, RZ, P6, !PT ;  /* 0x0000000925197c10 */ /* 0x000fca000b7fe4ff */
[----:B------:R-:W-:Y:S05]  /*2e90*/  @!P2 BRA `(.L_x_43) ;  /* 0x000000000004a947 */ /* 0x000fea0003800000 */
[----:B------:R3:W5:Y:S02]  /*2ea0*/  LDG.E.LTC128B R22, desc[UR20][R24.64] ;  /* 0x0000001418167981 */ /* 0x000764000c1e1920 */
.L_x_43:
[----:B------:R-:W-:Y:S05]  /*2eb0*/  BSYNC B1 ;  /* 0x0000000000017941 */ /* 0x000fea0003800000 */
.L_x_42:
[----:B-----5:R-:W-:Y:S01]  /*2ec0*/  FMUL R40, R22, R13 ;  /* 0x0000000d16287220 */ /* 0x020fe20000400000 */
[----:B------:R-:W-:Y:S01]  /*2ed0*/  IMAD.X R31, R39, 0x1, R6, P4 ;  /* 0x00000001271f7824 */ /* 0x000fe200020e0606 */
[----:B------:R-:W-:Y:S01]  /*2ee0*/  ISETP.GT.AND P1, PT, R42, 0x8, P1 ;  /* 0x000000082a00780c */ /* 0x000fe20000f24270 */
        /* <DEDUP_REMOVED lines=8> */
.L_x_45:
[----:B------:R-:W-:Y:S05]  /*2f70*/  BSYNC B1 ;  /* 0x0000000000017941 */ /* 0x000fea0003800000 */
.L_x_44:
[----:B0----5:R-:W-:Y:S01]  /*2f80*/  FMUL R32, R22, R13 ;  /* 0x0000000d16207220 */ /* 0x021fe20000400000 */
[----:B------:R-:W-:Y:S01]  /*2f90*/  IMAD.X R41, R5, 0x1, R35, P5 ;  /* 0x0000000105297824 */ /* 0x000fe200028e0623 */
[----:B------:R-:W-:Y:S01]  /*2fa0*/  ISETP.GT.AND P2, PT, R42, 0x8, P0 ;  /* 0x000000082a00780c */ /* 0x000fe20000744270 */
[----:B------:R-:W-:Y:S01]  /*2fb0*/  BSSY B1, `(.L_x_46) ;  /* 0x0000007000017945 */ /* 0x000fe20003800000 */
[----:B------:R-:W-:Y:S01]  /*2fc0*/  FFMA R93, R93, R12, R32 ;  /* 0x0000000c5d5d7223 */ /* 0x000fe20000000020 */
[----:B------:R-:W-:-:S04]  /*2fd0*/  IADD3 R32, P0, R36, UR6, RZ ;  /* 0x0000000624207c10 */ /* 0x000fc8000ff1e0ff */
[----:B------:R0:W-:Y:S01]  /*2fe0*/  @P1 STG.E desc[UR20][R40.64], R93 ;  /* 0x0000005d28001986 */ /* 0x0001e2000c101914 */
[----:B------:R-:W-:-:S05]  /*2ff0*/  IADD3.X R33, R37, UR7, RZ, P0, !PT ;  /* 0x0000000725217c10 */ /* 0x000fca00087fe4ff */
[----:B------:R-:W-:Y:S05]  /*3000*/  @!P2 BRA `(.L_x_47) ;  /* 0x000000000004a947 */ /* 0x000fea0003800000 */
[----:B------:R0:W5:Y:S02]  /*3010*/  LDG.E.LTC128B R22, desc[UR20][R32.64] ;  /* 0x0000001420167981 */ /* 0x000164000c1e1920 */
.L_x_47:
[----:B------:R-:W-:Y:S05]  /*3020*/  BSYNC B1 ;  /* 0x0000000000017941 */ /* 0x000fea0003800000 */
.L_x_46:
[----:B0-----:R-:W-:Y:S01]  /*3030*/  IADD3 R32, P5, R18, R38, RZ ;  /* 0x0000002612207210 */ /* 0x001fe20007fbe0ff */
[----:B-----5:R-:W-:Y:S01]  /*3040*/  FMUL R34, R22, R13 ;  /* 0x0000000d16227220 */ /* 0x020fe20000400000 */
        /* <DEDUP_REMOVED lines=8> */
[----:B--2---:R-:W-:-:S02]  /*30d0*/  IADD3 R36, P5, R28, R20, RZ ;  /* 0x000000141c247210 */ /* 0x004fc40007fbe0ff */
[----:B------:R-:W-:-:S06]  /*30e0*/  IADD3.X R35, R27, UR9, RZ, P6, !PT ;  /* 0x000000091b237c10 */ /* 0x000fcc000b7fe4ff */
[----:B------:R-:W-:Y:S05]  /*30f0*/  @!P4 BRA `(.L_x_49) ;  /* 0x000000000004c947 */ /* 0x000fea0003800000 */
[----:B------:R2:W5:Y:S02]  /*3100*/  LDG.E.LTC128B R22, desc[UR20][R34.64] ;  /* 0x0000001422167981 */ /* 0x000564000c1e1920 */
.L_x_49:
[----:B------:R-:W-:Y:S05]  /*3110*/  BSYNC B1 ;  /* 0x0000000000017941 */ /* 0x000fea0003800000 */
.L_x_48:
        /* <DEDUP_REMOVED lines=11> */
.L_x_51:
[----:B------:R-:W-:Y:S05]  /*31d0*/  BSYNC B1 ;  /* 0x0000000000017941 */ /* 0x000fea0003800000 */
.L_x_50:
[----:B-----5:R-:W-:Y:S01]  /*31e0*/  FMUL R40, R22, R13 ;  /* 0x0000000d16287220 */ /* 0x020fe20000400000 */
[----:B------:R-:W-:Y:S01]  /*31f0*/  IMAD.X R39, R31, 0x1, R6, P5 ;  /* 0x000000011f277824 */ /* 0x000fe200028e0606 */
[----:B------:R-:W-:Y:S01]  /*3200*/  ISETP.GT.AND P1, PT, R42, 0x8, P1 ;  /* 0x000000082a00780c */ /* 0x000fe20000f24270 */
[----:B------:R-:W-:Y:S01]  /*3210*/  BSSY B1, `(.L_x_52) ;  /* 0x0000008000017945 */ /* 0x000fe20003800000 */
[----:B------:R-:W-:Y:S01]  /*3220*/  FFMA R87, R87, R12, R40 ;  /* 0x0000000c57577223 */ /* 0x000fe20000000028 */
[----:B-1----:R-:W-:Y:S02]  /*3230*/  IADD3 R26, P4, R26, UR6, RZ ;  /* 0x000000061a1a7c10 */ /* 0x002fe4000ff9e0ff */
[----:B------:R-:W-:Y:S02]  /*3240*/  IADD3 R40, P5, R28, R18, RZ ;  /* 0x000000121c287210 */ /* 0x000fe40007fbe0ff */
[----:B------:R1:W-:Y:S01]  /*3250*/  @P2 STG.E desc[UR20][R38.64], R87 ;  /* 0x0000005726002986 */ /* 0x0003e2000c101914 */
[----:B------:R-:W-:-:S05]  /*3260*/  IADD3.X R27, R27, UR7, RZ, P4, !PT ;  /* 0x000000071b1b7c10 */ /* 0x000fca000a7fe4ff */
[----:B------:R-:W-:Y:S05]  /*3270*/  @!P1 BRA `(.L_x_53) ;  /* 0x0000000000049947 */ /* 0x000fea0003800000 */
[----:B------:R0:W5:Y:S02]  /*3280*/  LDG.E.LTC128B R22, desc[UR20][R26.64] ;  /* 0x000000141a167981 */ /* 0x000164000c1e1920 */
.L_x_53:
[----:B------:R-:W-:Y:S05]  /*3290*/  BSYNC B1 ;  /* 0x0000000000017941 */ /* 0x000fea0003800000 */
.L_x_52:
[----:B0----5:R-:W-:Y:S01]  /*32a0*/  FMUL R26, R22, R13 ;  /* 0x0000000d161a7220 */ /* 0x021fe20000400000 */
[----:B------:R-:W-:Y:S01]  /*32b0*/  IMAD.X R41, R29, 0x1, R5, P5 ;  /* 0x000000011d297824 */ /* 0x000fe200028e0605 */
[----:B------:R-:W-:Y:S01]  /*32c0*/  ISETP.GT.AND P2, PT, R42, 0x8, P0 ;  /* 0x000000082a00780c */ /* 0x000fe20000744270 */
[----:B------:R-:W-:Y:S01]  /*32d0*/  BSSY B1, `(.L_x_54) ;  /* 0x0000007000017945 */ /* 0x000fe20003800000 */
[----:B------:R-:W-:Y:S01]  /*32e0*/  FFMA R85, R85, R12, R26 ;  /* 0x0000000c55557223 */ /* 0x000fe2000000001a */
[----:B---3--:R-:W-:-:S04]  /*32f0*/  IADD3 R24, P0, R24, UR6, RZ ;  /* 0x0000000618187c10 */ /* 0x008fc8000ff1e0ff */
[----:B------:R0:W-:Y:S01]  /*3300*/  @P1 STG.E desc[UR20][R40.64], R85 ;  /* 0x0000005528001986 */ /* 0x0001e2000c101914 */
[----:B------:R-:W-:-:S05]  /*3310*/  IADD3.X R25, R25, UR7, RZ, P0, !PT ;  /* 0x0000000719197c10 */ /* 0x000fca00087fe4ff */
[----:B------:R-:W-:Y:S05]  /*3320*/  @!P2 BRA `(.L_x_55) ;  /* 0x000000000004a947 */ /* 0x000fea0003800000 */
[----:B------:R3:W5:Y:S02]  /*3330*/  LDG.E.LTC128B R22, desc[UR20][R24.64] ;  /* 0x0000001418167981 */ /* 0x000764000c1e1920 */
.L_x_55:
[----:B------:R-:W-:Y:S05]  /*3340*/  BSYNC B1 ;  /* 0x0000000000017941 */ /* 0x000fea0003800000 */
.L_x_54:
[----:B---3--:R-:W-:Y:S01]  /*3350*/  IADD3 R24, P5, R30, R18, RZ ;  /* 0x000000121e187210 */ /* 0x008fe20007fbe0ff */
        /* <DEDUP_REMOVED lines=13> */
.L_x_57:
[----:B------:R-:W-:Y:S05]  /*3430*/  BSYNC B1 ;  /* 0x0000000000017941 */ /* 0x000fea0003800000 */
.L_x_56:
[----:B---3-5:R-:W-:Y:S01]  /*3440*/  FMUL R24, R22, R13 ;  /* 0x0000000d16187220 */ /* 0x028fe20000400000 */
[----:B------:R-:W-:Y:S01]  /*3450*/  IMAD.X R29, R37, 0x1, R6, P5 ;  /* 0x00000001251d7824 */ /* 0x000fe200028e0606 */
[----:B------:R-:W-:Y:S01]  /*3460*/  ISETP.GT.AND P2, PT, R42, RZ, P0 ;  /* 0x000000ff2a00720c */ /* 0x000fe20000744270 */
[----:B------:R-:W-:Y:S01]  /*3470*/  BSSY B1, `(.L_x_58) ;  /* 0x0000008000017945 */ /* 0x000fe20003800000 */
[----:B------:R-:W-:Y:S01]  /*3480*/  FFMA R81, R81, R12, R24 ;  /* 0x0000000c51517223 */ /* 0x000fe20000000018 */
[----:B------:R-:W-:Y:S02]  /*3490*/  IADD3 R24, P6, R32, UR8, RZ ;  /* 0x0000000820187c10 */ /* 0x000fe4000ffde0ff */
[----:B----4-:R-:W-:Y:S02]  /*34a0*/  IADD3 R30, P5, R38, R20, RZ ;  /* 0x00000014261e7210 */ /* 0x010fe40007fbe0ff */
[----:B------:R3:W-:Y:S01]  /*34b0*/  @P4 STG.E desc[UR20][R28.64], R81 ;  /* 0x000000511c004986 */ /* 0x0007e2000c101914 */
[----:B------:R-:W-:-:S05]  /*34c0*/  IADD3.X R25, R33, UR9, RZ, P6, !PT ;  /* 0x0000000921197c10 */ /* 0x000fca000b7fe4ff */
[----:B------:R-:W-:Y:S05]  /*34d0*/  @!P2 BRA `(.L_x_59) ;  /* 0x000000000004a947 */ /* 0x000fea0003800000 */
[----:B------:R4:W5:Y:S02]  /*34e0*/  LDG.E.LTC128B R22, desc[UR20][R24.64] ;  /* 0x0000001418167981 */ /* 0x000964000c1e1920 */
.L_x_59:
[----:B------:R-:W-:Y:S05]  /*34f0*/  BSYNC B1 ;  /* 0x0000000000017941 */ /* 0x000fea0003800000 */
.L_x_58:
[----:B0----5:R-:W-:Y:S01]  /*3500*/  FMUL R40, R22, R13 ;  /* 0x0000000d16287220 */ /* 0x021fe20000400000 */
[----:B------:R-:W-:Y:S01]  /*3510*/  IMAD.X R31, R39, 0x1, R6, P5 ;  /* 0x00000001271f7824 */ /* 0x000fe200028e0606 */
[----:B------:R-:W-:Y:S01]  /*3520*/  ISETP.GT.AND P1, PT, R42, 0x8, P1 ;  /* 0x000000082a00780c */ /* 0x000fe20000f24270 */
[----:B------:R-:W-:Y:S01]  /*3530*/  BSSY B1, `(.L_x_60) ;  /* 0x0000008000017945 */ /* 0x000fe20003800000 */
[----:B------:R-:W-:Y:S01]  /*3540*/  FFMA R79, R79, R12, R40 ;  /* 0x0000000c4f4f7223 */ /* 0x000fe20000000028 */
[----:B--2---:R-:W-:Y:S02]  /*3550*/  IADD3 R34, P4, R34, UR6, RZ ;  /* 0x0000000622227c10 */ /* 0x004fe4000ff9e0ff */
[----:B------:R-:W-:Y:S02]  /*3560*/  IADD3 R40, P5, R36, R18, RZ ;  /* 0x0000001224287210 */ /* 0x000fe40007fbe0ff */
[----:B------:R0:W-:Y:S01]  /*3570*/  @P2 STG.E desc[UR20][R30.64], R79 ;  /* 0x0000004f1e002986 */ /* 0x0001e2000c101914 */
[----:B------:R-:W-:-:S05]  /*3580*/  IADD3.X R35, R35, UR7, RZ, P4, !PT ;  /* 0x0000000723237c10 */ /* 0x000fca000a7fe4ff */
[----:B------:R-:W-:Y:S05]  /*3590*/  @!P1 BRA `(.L_x_61) ;  /* 0x0000000000049947 */ /* 0x000fea0003800000 */
[----:B------:R2:W5:Y:S02]  /*35a0*/  LDG.E.LTC128B R22, desc[UR20][R34.64] ;  /* 0x0000001422167981 */ /* 0x000564000c1e1920 */
.L_x_61:
[----:B------:R-:W-:Y:S05]  /*35b0*/  BSYNC B1 ;  /* 0x0000000000017941 */ /* 0x000fea0003800000 */
.L_x_60:
[----:B--2--5:R-:W-:Y:S01]  /*35c0*/  FMUL R34, R22, R13 ;  /* 0x0000000d16227220 */ /* 0x024fe20000400000 */
        /* <DEDUP_REMOVED lines=9> */
.L_x_63:
[----:B------:R-:W-:Y:S05]  /*3660*/  BSYNC B1 ;  /* 0x0000000000017941 */ /* 0x000fea0003800000 */
.L_x_62:
        /* <DEDUP_REMOVED lines=14> */
.L_x_65:
[----:B------:R-:W-:Y:S05]  /*3750*/  BSYNC B1 ;  /* 0x0000000000017941 */ /* 0x000fea0003800000 */
.L_x_64:
[----:B0----5:R-:W-:Y:S01]  /*3760*/  FMUL R32, R22, R13 ;  /* 0x0000000d16207220 */ /* 0x021fe20000400000 */
[----:B------:R-:W-:Y:S01]  /*3770*/  IMAD.X R37, R29, 0x1, R6, P5 ;  /* 0x000000011d257824 */ /* 0x000fe200028e0606 */
[----:B------:R-:W-:Y:S01]  /*3780*/  ISETP.GT.AND P2, PT, R42, RZ, P0 ;  /* 0x000000ff2a00720c */ /* 0x000fe20000744270 */
[----:B------:R-:W-:Y:S01]  /*3790*/  BSSY B1, `(.L_x_66) ;  /* 0x0000008000017945 */ /* 0x000fe20003800000 */
[----:B------:R-:W-:Y:S01]  /*37a0*/  FFMA R73, R73, R12, R32 ;  /* 0x0000000c49497223 */ /* 0x000fe20000000020 */
[----:B------:R-:W-:Y:S02]  /*37b0*/  IADD3 R32, P6, R24, UR8, RZ ;  /* 0x0000000818207c10 */ /* 0x000fe4000ffde0ff */
[----:B-1----:R-:W-:Y:S02]  /*37c0*/  IADD3 R38, P5, R30, R20, RZ ;  /* 0x000000141e267210 */ /* 0x002fe40007fbe0ff */
[----:B------:R0:W-:Y:S01]  /*37d0*/  @P4 STG.E desc[UR20][R36.64], R73 ;  /* 0x0000004924004986 */ /* 0x0001e2000c101914 */
[----:B------:R-:W-:-:S05]  /*37e0*/  IADD3.X R33, R25, UR9, RZ, P6, !PT ;  /* 0x0000000919217c10 */ /* 0x000fca000b7fe4ff */
[----:B------:R-:W-:Y:S05]  /*37f0*/  @!P2 BRA `(.L_x_67) ;  /* 0x000000000004a947 */ /* 0x000fea0003800000 */
[----:B------:R1:W5:Y:S02]  /*3800*/  LDG.E.LTC128B R22, desc[UR20][R32.64] ;  /* 0x0000001420167981 */ /* 0x000364000c1e1920 */
.L_x_67:
[----:B------:R-:W-:Y:S05]  /*3810*/  BSYNC B1 ;  /* 0x0000000000017941 */ /* 0x000fea0003800000 */
.L_x_66:
[----:B--2--5:R-:W-:Y:S01]  /*3820*/  FMUL R40, R22, R13 ;  /* 0x0000000d16287220 */ /* 0x024fe20000400000 */
        /* <DEDUP_REMOVED lines=10> */
.L_x_69:
[----:B------:R-:W-:Y:S05]  /*38d0*/  BSYNC B1 ;  /* 0x0000000000017941 */ /* 0x000fea0003800000 */
.L_x_68:
[----:B0----5:R-:W-:Y:S01]  /*38e0*/  FMUL R26, R22, R13 ;  /* 0x0000000d161a7220 */ /* 0x021fe20000400000 */
[----:B------:R-:W-:Y:S01]  /*38f0*/  IMAD.X R41, R29, 0x1, R5, P5 ;  /* 0x000000011d297824 */ /* 0x000fe200028e0605 */
[----:B------:R-:W-:Y:S01]  /*3900*/  ISETP.GT.AND P0, PT, R42, 0x8, P0 ;  /* 0x000000082a00780c */ /* 0x000fe20000704270 */
[----:B------:R-:W-:Y:S01]  /*3910*/  BSSY B1, `(.L_x_70) ;  /* 0x0000007000017945 */ /* 0x000fe20003800000 */
[----:B------:R-:W-:Y:S01]  /*3920*/  FFMA R69, R69, R12, R26 ;  /* 0x0000000c45457223 */ /* 0x000fe2000000001a */
[----:B----4-:R-:W-:-:S04]  /*3930*/  IADD3 R24, P2, R24, UR6, RZ ;  /* 0x0000000618187c10 */ /* 0x010fc8000ff5e0ff */
[----:B------:R0:W-:Y:S01]  /*3940*/  @P1 STG.E desc[UR20][R40.64], R69 ;  /* 0x0000004528001986 */ /* 0x0001e2000c101914 */
[----:B------:R-:W-:-:S05]  /*3950*/  IADD3.X R25, R25, UR7, RZ, P2, !PT ;  /* 0x0000000719197c10 */ /* 0x000fca00097fe4ff */
[----:B------:R-:W-:Y:S05]  /*3960*/  @!P0 BRA `(.L_x_71) ;  /* 0x0000000000048947 */ /* 0x000fea0003800000 */
[----:B------:R4:W5:Y:S02]  /*3970*/  LDG.E.LTC128B R22, desc[UR20][R24.64] ;  /* 0x0000001418167981 */ /* 0x000964000c1e1920 */
.L_x_71:
[----:B------:R-:W-:Y:S05]  /*3980*/  BSYNC B1 ;  /* 0x0000000000017941 */ /* 0x000fea0003800000 */
.L_x_70:
[----:B----4-:R-:W-:Y:S01]  /*3990*/  IADD3 R24, P2, R30, R18, RZ ;  /* 0x000000121e187210 */ /* 0x010fe20007f5e0ff */
        /* <DEDUP_REMOVED lines=9> */
[----:B---3--:R-:W-:-:S02]  /*3a30*/  IADD3 R28, P6, R36, R20, RZ ;  /* 0x00000014241c7210 */ /* 0x008fc40007fde0ff */
[----:B------:R-:W-:-:S06]  /*3a40*/  IADD3.X R27, R35, UR9, RZ, P2, !PT ;  /* 0x00000009231b7c10 */ /* 0x000fcc00097fe4ff */
[----:B------:R-:W-:Y:S05]  /*3a50*/  @!P5 BRA `(.L_x_73) ;  /* 0x000000000004d947 */ /* 0x000fea0003800000 */
[----:B------:R3:W5:Y:S02]  /*3a60*/  LDG.E.LTC128B R22, desc[UR20][R26.64] ;  /* 0x000000141a167981 */ /* 0x000764000c1e1920 */
.L_x_73:
[----:B------:R-:W-:Y:S05]  /*3a70*/  BSYNC B1 ;  /* 0x0000000000017941 */ /* 0x000fea0003800000 */
.L_x_72:
[----:B----45:R-:W-:Y:S01]  /*3a80*/  FMUL R24, R22, R13 ;  /* 0x0000000d16187220 */ /* 0x030fe20000400000 */
[----:B------:R-:W-:Y:S01]  /*3a90*/  IMAD.X R29, R37, 0x1, R6, P6 ;  /* 0x00000001251d7824 */ /* 0x000fe200030e0606 */
[----:B------:R-:W-:Y:S01]  /*3aa0*/  ISETP.GT.AND P2, PT, R42, RZ, P1 ;  /* 0x000000ff2a00720c */ /* 0x000fe20000f44270 */
[----:B------:R-:W-:Y:S01]  /*3ab0*/  BSSY B1, `(.L_x_74) ;  /* 0x0000007000017945 */ /* 0x000fe20003800000 */
[----:B------:R-:W-:Y:S01]  /*3ac0*/  FFMA R65, R65, R12, R24 ;  /* 0x0000000c41417223 */ /* 0x000fe20000000018 */
[----:B------:R-:W-:-:S04]  /*3ad0*/  IADD3 R44, P0, R32, UR8, RZ ;  /* 0x00000008202c7c10 */ /* 0x000fc8000ff1e0ff */
[----:B------:R4:W-:Y:S01]  /*3ae0*/  @P5 STG.E desc[UR20][R28.64], R65 ;  /* 0x000000411c005986 */ /* 0x0009e2000c101914 */
[----:B------:R-:W-:-:S05]  /*3af0*/  IADD3.X R45, R33, UR9, RZ, P0, !PT ;  /* 0x00000009212d7c10 */ /* 0x000fca00087fe4ff */
[----:B------:R-:W-:Y:S05]  /*3b00*/  @!P2 BRA `(.L_x_75) ;  /* 0x000000000004a947 */ /* 0x000fea0003800000 */
[----:B------:R0:W5:Y:S02]  /*3b10*/  LDG.E.LTC128B R22, desc[UR20][R44.64] ;  /* 0x000000142c167981 */ /* 0x000164000c1e1920 */
.L_x_75:
[----:B------:R-:W-:Y:S05]  /*3b20*/  BSYNC B1 ;  /* 0x0000000000017941 */ /* 0x000fea0003800000 */
.L_x_74:
[----:B------:R-:W-:Y:S01]  /*3b30*/  IADD3 R24, P5, R38, R20, RZ ;  /* 0x0000001426187210 */ /* 0x000fe20007fbe0ff */
[----:B-----5:R-:W-:Y:S01]  /*3b40*/  FMUL R30, R22, R13 ;  /* 0x0000000d161e7220 */ /* 0x020fe20000400000 */
[----:B------:R-:W-:Y:S01]  /*3b50*/  ISETP.GT.AND P4, PT, R42, 0x8, P4 ;  /* 0x000000082a00780c */ /* 0x000fe20002784270 */
[----:B------:R-:W-:Y:S01]  /*3b60*/  BSSY B1, `(.L_x_76) ;  /* 0x000000a000017945 */ /* 0x000fe20003800000 */
[----:B------:R-:W-:Y:S01]  /*3b70*/  ISETP.GT.AND P0, PT, R4, 0x38, PT ;  /* 0x000000380400780c */ /* 0x000fe20003f04270 */
[----:B------:R-:W-:Y:S01]  /*3b80*/  FFMA R63, R63, R12, R30 ;  /* 0x0000000c3f3f7223 */ /* 0x000fe2000000001e */
[----:B------:R-:W-:Y:S01]  /*3b90*/  IMAD.X R25, R39, 0x1, R6, P5 ;  /* 0x0000000127197824 */ /* 0x000fe200028e0606 */
[----:B------:R-:W-:Y:S02]  /*3ba0*/  IADD3 R30, P6, R34, UR6, RZ ;  /* 0x00000006221e7c10 */ /* 0x000fe4000ffde0ff */
[----:B0-----:R-:W-:Y:S02]  /*3bb0*/  IADD3 R40, P5, R36, R18, RZ ;  /* 0x0000001224287210 */ /* 0x001fe40007fbe0ff */
[----:B------:R0:W-:Y:S01]  /*3bc0*/  @P2 STG.E desc[UR20][R24.64], R63 ;  /* 0x0000003f18002986 */ /* 0x0001e2000c101914 */
[----:B------:R-:W-:-:S03]  /*3bd0*/  IADD3.X R31, R35, UR7, RZ, P6, !PT ;  /* 0x00000007231f7c10 */ /* 0x000fc6000b7fe4ff */
[----:B------:R-:W-:Y:S07]  /*3be0*/  @!P4 BRA `(.L_x_77) ;  /* 0x000000000004c947 */ /* 0x000fee0003800000 */
[----:B------:R0:W5:Y:S02]  /*3bf0*/  LDG.E.LTC128B R22, desc[UR20][R30.64] ;  /* 0x000000141e167981 */ /* 0x000164000c1e1920 */
.L_x_77:
[----:B------:R-:W-:Y:S05]  /*3c00*/  BSYNC B1 ;  /* 0x0000000000017941 */ /* 0x000fea0003800000 */
.L_x_76:
[----:B0----5:R-:W-:Y:S01]  /*3c10*/  FMUL R30, R22, R13 ;  /* 0x0000000d161e7220 */ /* 0x021fe20000400000 */
[----:B------:R-:W-:Y:S01]  /*3c20*/  IMAD.X R41, R37, 0x1, R5, P5 ;  /* 0x0000000125297824 */ /* 0x000fe200028e0605 */
[----:B------:R-:W-:Y:S01]  /*3c30*/  ISETP.GT.AND P1, PT, R42, 0x8, P1 ;  /* 0x000000082a00780c */ /* 0x000fe20000f24270 */
[----:B------:R-:W-:Y:S01]  /*3c40*/  BSSY B1, `(.L_x_78) ;  /* 0x0000008000017945 */ /* 0x000fe20003800000 */
[----:B------:R-:W-:Y:S01]  /*3c50*/  FFMA R61, R61, R12, R30 ;  /* 0x0000000c3d3d7223 */ /* 0x000fe2000000001e */
[----:B------:R-:W-:Y:S02]  /*3c60*/  IADD3 R30, P5, R32, UR6, RZ ;  /* 0x00000006201e7c10 */ /* 0x000fe4000ffbe0ff */
[----:B------:R-:W-:Y:S02]  /*3c70*/  ISETP.GT.AND P2, PT, R4, 0x39, PT ;  /* 0x000000390400780c */ /* 0x000fe40003f44270 */
[----:B------:R0:W-:Y:S01]  /*3c80*/  @P4 STG.E desc[UR20][R40.64], R61 ;  /* 0x0000003d28004986 */ /* 0x0001e2000c101914 */
[----:B------:R-:W-:-:S05]  /*3c90*/  IADD3.X R31, R33, UR7, RZ, P5, !PT ;  /* 0x00000007211f7c10 */ /* 0x000fca000affe4ff */
[----:B------:R-:W-:Y:S05]  /*3ca0*/  @!P1 BRA `(.L_x_79) ;  /* 0x0000000000049947 */ /* 0x000fea0003800000 */
[----:B------:R0:W5:Y:S02]  /*3cb0*/  LDG.E.LTC128B R22, desc[UR20][R30.64] ;  /* 0x000000141e167981 */ /* 0x000164000c1e1920 */
.L_x_79:
[----:B------:R-:W-:Y:S05]  /*3cc0*/  BSYNC B1 ;  /* 0x0000000000017941 */ /* 0x000fea0003800000 */
.L_x_78:
[----:B0-----:R-:W-:Y:S01]  /*3cd0*/  IADD3 R30, P6, R38, R18, RZ ;  /* 0x00000012261e7210 */ /* 0x001fe20007fde0ff */
[----:B-----5:R-:W-:Y:S01]  /*3ce0*/  FMUL R4, R22, R13 ;  /* 0x0000000d16047220 */ /* 0x020fe20000400000 */
[----:B------:R-:W-:Y:S01]  /*3cf0*/  ISETP.GT.AND P4, PT, R42, RZ, P0 ;  /* 0x000000ff2a00720c */ /* 0x000fe20000784270 */
[----:B------:R-:W-:Y:S01]  /*3d00*/  BSSY B1, `(.L_x_80) ;  /* 0x0000009000017945 */ /* 0x000fe20003800000 */
[----:B-1----:R-:W-:Y:S01]  /*3d10*/  IADD3 R32, P5, R28, R20, RZ ;  /* 0x000000141c207210 */ /* 0x002fe20007fbe0ff */
[----:B------:R-:W-:Y:S02]  /*3d20*/  IMAD.X R31, R39, 0x1, R5, P6 ;  /* 0x00000001271f7824 */ /* 0x000fe400030e0605 */
[----:B------:R-:W-:-:S05]  /*3d30*/  FFMA R59, R59, R12, R4 ;  /* 0x0000000c3b3b7223 */ /* 0x000fca0000000004 */
[----:B------:R0:W-:Y:S03]  /*3d40*/  @P1 STG.E desc[UR20][R30.64], R59 ;  /* 0x0000003b1e001986 */ /* 0x0001e6000c101914 */
[----:B------:R-:W-:Y:S05]  /*3d50*/  @!P4 BRA `(.L_x_81) ;  /* 0x00000000000cc947 */ /* 0x000fea0003800000 */
[----:B0-----:R-:W-:-:S04]  /*3d60*/  IADD3 R30, P1, R26, UR8, RZ ;  /* 0x000000081a1e7c10 */ /* 0x001fc8000ff3e0ff */
[----:B------:R-:W-:-:S05]  /*3d70*/  IADD3.X R31, R27, UR9, RZ, P1, !PT ;  /* 0x000000091b1f7c10 */ /* 0x000fca0008ffe4ff */
[----:B------:R1:W5:Y:S04]  /*3d80*/  LDG.E.LTC128B R22, desc[UR20][R30.64] ;  /* 0x000000141e167981 */ /* 0x000368000c1e1920 */
.L_x_81:
[----:B------:R-:W-:Y:S05]  /*3d90*/  BSYNC B1 ;  /* 0x0000000000017941 */ /* 0x000fea0003800000 */
.L_x_80:
[----:B-----5:R-:W-:Y:S01]  /*3da0*/  FMUL R4, R22, R13 ;  /* 0x0000000d16047220 */ /* 0x020fe20000400000 */
[----:B------:R-:W-:Y:S01]  /*3db0*/  IMAD.X R33, R29, 0x1, R6, P5 ;  /* 0x000000011d217824 */ /* 0x000fe200028e0606 */
[----:B------:R-:W-:Y:S01]  /*3dc0*/  ISETP.GT.AND P1, PT, R42, RZ, P2 ;  /* 0x000000ff2a00720c */ /* 0x000fe20001724270 */
[----:B------:R-:W-:Y:S01]  /*3dd0*/  BSSY B1, `(.L_x_82) ;  /* 0x0000009000017945 */ /* 0x000fe20003800000 */
[----:B------:R-:W-:Y:S01]  /*3de0*/  FFMA R57, R57, R12, R4 ;  /* 0x0000000c39397223 */ /* 0x000fe20000000004 */
[----:B01----:R-:W-:Y:S01]  /*3df0*/  IADD3 R30, P6, R44, UR8, RZ ;  /* 0x000000082c1e7c10 */ /* 0x003fe2000ffde0ff */
[----:B------:R-:W-:Y:S01]  /*3e00*/  IMAD.MOV.U32 R4, RZ, RZ, R22 ;  /* 0x000000ffff047224 */ /* 0x000fe200078e0016 */
[----:B------:R-:W-:Y:S02]  /*3e10*/  IADD3 R34, P5, R24, R20, RZ ;  /* 0x0000001418227210 */ /* 0x000fe40007fbe0ff */
[----:B------:R0:W-:Y:S01]  /*3e20*/  @P4 STG.E desc[UR20][R32.64], R57 ;  /* 0x0000003920004986 */ /* 0x0001e2000c101914 */
[----:B------:R-:W-:-:S05]  /*3e30*/  IADD3.X R31, R45, UR9, RZ, P6, !PT ;  /* 0x000000092d1f7c10 */ /* 0x000fca000b7fe4ff */
[----:B------:R-:W-:Y:S05]  /*3e40*/  @!P1 BRA `(.L_x_83) ;  /* 0x0000000000049947 */ /* 0x000fea0003800000 */
[----:B------:R1:W5:Y:S02]  /*3e50*/  LDG.E.LTC128B R4, desc[UR20][R30.64] ;  /* 0x000000141e047981 */ /* 0x000364000c1e1920 */
.L_x_83:
[----:B------:R-:W-:Y:S05]  /*3e60*/  BSYNC B1 ;  /* 0x0000000000017941 */ /* 0x000fea0003800000 */
.L_x_82:
[----:B-----5:R-:W-:Y:S01]  /*3e70*/  FMUL R20, R4, R13 ;  /* 0x0000000d04147220 */ /* 0x020fe20000400000 */
[----:B------:R-:W-:Y:S01]  /*3e80*/  IMAD.X R35, R25, 0x1, R6, P5 ;  /* 0x0000000119237824 */ /* 0x000fe200028e0606 */
[----:B------:R-:W-:Y:S01]  /*3e90*/  ISETP.GT.AND P0, PT, R42, 0x8, P0 ;  /* 0x000000082a00780c */ /* 0x000fe20000704270 */
[----:B------:R-:W-:Y:S01]  /*3ea0*/  BSSY B1, `(.L_x_84) ;  /* 0x0000008000017945 */ /* 0x000fe20003800000 */
[----:B-1----:R-:W-:Y:S01]  /*3eb0*/  FFMA R31, R23, R12, R20 ;  /* 0x0000000c171f7223 */ /* 0x002fe20000000014 */
[----:B------:R-:W-:Y:S02]  /*3ec0*/  IADD3 R22, P4, R26, UR6, RZ ;  /* 0x000000061a167c10 */ /* 0x000fe4000ff9e0ff */
[----:B------:R-:W-:Y:S02]  /*3ed0*/  IADD3 R30, P5, R28, R18, RZ ;  /* 0x000000121c1e7210 */ /* 0x000fe40007fbe0ff */
[----:B------:R1:W-:Y:S01]  /*3ee0*/  @P1 STG.E desc[UR20][R34.64], R31 ;  /* 0x0000001f22001986 */ /* 0x0003e2000c101914 */
[----:B------:R-:W-:-:S05]  /*3ef0*/  IADD3.X R23, R27, UR7, RZ, P4, !PT ;  /* 0x000000071b177c10 */ /* 0x000fca000a7fe4ff */
[----:B------:R-:W-:Y:S05]  /*3f00*/  @!P0 BRA `(.L_x_85) ;  /* 0x0000000000048947 */ /* 0x000fea0003800000 */
[----:B------:R0:W5:Y:S02]  /*3f10*/  LDG.E.LTC128B R4, desc[UR20][R22.64] ;  /* 0x0000001416047981 */ /* 0x000164000c1e1920 */
.L_x_85:
[----:B------:R-:W-:Y:S05]  /*3f20*/  BSYNC B1 ;  /* 0x0000000000017941 */ /* 0x000fea0003800000 */
.L_x_84:
[----:B------:R-:W-:Y:S01]  /*3f30*/  ISETP.GT.AND P2, PT, R42, 0x8, P2 ;  /* 0x000000082a00780c */ /* 0x000fe20001744270 */
[----:B-----5:R-:W-:Y:S01]  /*3f40*/  FMUL R6, R4, R13 ;  /* 0x0000000d04067220 */ /* 0x020fe20000400000 */
[----:B-1----:R-:W-:Y:S01]  /*3f50*/  IMAD.X R31, R29, 0x1, R5, P5 ;  /* 0x000000011d1f7824 */ /* 0x002fe200028e0605 */
[----:B------:R-:W-:Y:S02]  /*3f60*/  BSSY B1, `(.L_x_86) ;  /* 0x0000008000017945 */ /* 0x000fe40003800000 */
[----:B0-----:R-:W-:Y:S01]  /*3f70*/  FFMA R23, R21, R12, R6 ;  /* 0x0000000c15177223 */ /* 0x001fe20000000006 */
[----:B------:R-:W-:-:S04]  /*3f80*/  IMAD.MOV.U32 R6, RZ, RZ, R4 ;  /* 0x000000ffff067224 */ /* 0x000fc800078e0004 */
[----:B------:R0:W-:Y:S01]  /*3f90*/  @P0 STG.E desc[UR20][R30.64], R23 ;  /* 0x000000171e000986 */ /* 0x0001e2000c101914 */
[----:B------:R-:W-:-:S04]  /*3fa0*/  IADD3 R20, P0, R44, UR6, RZ ;  /* 0x000000062c147c10 */ /* 0x000fc8000ff1e0ff */
[----:B------:R-:W-:Y:S01]  /*3fb0*/  IADD3.X R21, R45, UR7, RZ, P0, !PT ;  /* 0x000000072d157c10 */ /* 0x000fe200087fe4ff */
[----:B------:R-:W-:Y:S08]  /*3fc0*/  @!P2 BRA `(.L_x_87) ;  /* 0x000000000004a947 */ /* 0x000ff00003800000 */
[----:B------:R1:W5:Y:S02]  /*3fd0*/  LDG.E.LTC128B R6, desc[UR20][R20.64] ;  /* 0x0000001414067981 */ /* 0x000364000c1e1920 */
.L_x_87:
[----:B------:R-:W-:Y:S05]  /*3fe0*/  BSYNC B1 ;  /* 0x0000000000017941 */ /* 0x000fea0003800000 */
.L_x_86:
[----:B------:R-:W-:Y:S05]  /*3ff0*/  @!P2 BRA `(.L_x_88) ;  /* 0x0000000800d4a947 */ /* 0x000fea0003800000 */
[----:B------:R-:W-:Y:S01]  /*4000*/  IADD3 R4, P0, R24, R18, RZ ;  /* 0x0000001218047210 */ /* 0x000fe20007f1e0ff */
[----:B-----5:R-:W-:-:S04]  /*4010*/  FMUL R6, R6, R13 ;  /* 0x0000000d06067220 */ /* 0x020fc80000400000 */
[----:B------:R-:W-:Y:S02]  /*4020*/  IMAD.X R5, R25, 0x1, R5, P0 ;  /* 0x0000000119057824 */ /* 0x000fe400000e0605 */
[----:B------:R-:W-:-:S05]  /*4030*/  FFMA R19, R19, R12, R6 ;  /* 0x0000000c13137223 */ /* 0x000fca0000000006 */
[----:B------:R0:W-:Y:S01]  /*4040*/  STG.E desc[UR20][R4.64], R19 ;  /* 0x0000001304007986 */ /* 0x0001e2000c101914 */
[----:B------:R-:W-:Y:S05]  /*4050*/  BRA `(.L_x_88) ;  /* 0x0000000800bc7947 */ /* 0x000fea0003800000 */
.L_x_29:
[----:B------:R-:W-:Y:S01]  /*4060*/  ULDC.64 UR6, c[0x0][0x6c0] ;  /* 0x0001b00000067ab9 */ /* 0x000fe20000000a00 */
[----:B------:R-:W-:Y:S01]  /*4070*/  ISETP.GT.AND P2, PT, R4, 0x1, PT ;  /* 0x000000010400780c */ /* 0x000fe20003f44270 */
[-C--:B------:R-:W-:Y:S01]  /*4080*/  FMUL R107, R107, R12.reuse ;  /* 0x0000000c6b6b7220 */ /* 0x080fe20000400000 */
[----:B------:R-:W-:Y:S01]  /*4090*/  LEA R24, P0, R40, UR6, 0x2 ;  /* 0x0000000628187c11 */ /* 0x000fe2000f8010ff */
[-C--:B------:R-:W-:Y:S01]  /*40a0*/  FMUL R5, R22, R12.reuse ;  /* 0x0000000c16057220 */ /* 0x080fe20000400000 */
[----:B------:R-:W-:Y:S01]  /*40b0*/  ISETP.GT.AND P4, PT, R42, RZ, P2 ;  /* 0x000000ff2a00720c */ /* 0x000fe20001784270 */
[----:B------:R-:W-:Y:S01]  /*40c0*/  IMAD.SHL.U32 R39, R46, 0x20, RZ ;  /* 0x000000202e277824 */ /* 0x000fe200078e00ff */
[----:B------:R-:W-:Y:S01]  /*40d0*/  LEA.HI.X R25, R40, UR7, R35, 0x2, P0 ;  /* 0x0000000728197c11 */ /* 0x000fe200080f1423 */
[-C--:B------:R-:W-:Y:S01]  /*40e0*/  FMUL R105, R105, R12.reuse ;  /* 0x0000000c69697220 */ /* 0x080fe20000400000 */
[----:B------:R-:W-:Y:S01]  /*40f0*/  ISETP.GT.AND P1, PT, R42, 0x8, P1 ;  /* 0x000000082a00780c */ /* 0x000fe20000f24270 */
[----:B------:R-:W-:Y:S01]  /*4100*/  FMUL R33, R20, R12 ;  /* 0x0000000c14217220 */ /* 0x000fe20000400000 */
[----:B------:R-:W-:Y:S01]  /*4110*/  ISETP.GT.AND P0, PT, R4, 0x8, PT ;  /* 0x000000080400780c */ /* 0x000fe20003f04270 */
[----:B------:R-:W-:Y:S01]  /*4120*/  @P5 STG.E desc[UR20][R24.64], R107 ;  /* 0x0000006b18005986 */ /* 0x000fe2000c101914 */
[----:B------:R-:W-:Y:S01]  /*4130*/  LEA R26, P5, R46, R24, 0x2 ;  /* 0x000000182e1a7211 */ /* 0x000fe200078a10ff */
[-C--:B------:R-:W-:Y:S01]  /*4140*/  FMUL R103, R103, R12.reuse ;  /* 0x0000000c67677220 */ /* 0x080fe20000400000 */
[----:B------:R-:W-:Y:S01]  /*4150*/  ISETP.GT.AND P2, PT, R42, 0x8, P2 ;  /* 0x000000082a00780c */ /* 0x000fe20001744270 */
[-C--:B------:R-:W-:Y:S01]  /*4160*/  FMUL R101, R101, R12.reuse ;  /* 0x0000000c65657220 */ /* 0x080fe20000400000 */
[C-C-:B------:R-:W-:Y:S01]  /*4170*/  LEA.HI.X R27, R46.reuse, R25, R47.reuse, 0x2, P5 ;  /* 0x000000192e1b7211 */ /* 0x140fe200028f142f */
[-C--:B------:R-:W-:Y:S01]  /*4180*/  FMUL R99, R99, R12.reuse ;  /* 0x0000000c63637220 */ /* 0x080fe20000400000 */
[----:B------:R-:W-:Y:S01]  /*4190*/  SHF.L.U64.HI R37, R46, 0x5, R47 ;  /* 0x000000052e257819 */ /* 0x000fe2000001022f */
[----:B------:R-:W-:Y:S01]  /*41a0*/  FMUL R97, R97, R12 ;  /* 0x0000000c61617220 */ /* 0x000fe20000400000 */
[----:B------:R-:W-:Y:S01]  /*41b0*/  ISETP.GT.AND P5, PT, R42, RZ, P0 ;  /* 0x000000ff2a00720c */ /* 0x000fe200007a4270 */
[----:B------:R0:W-:Y:S01]  /*41c0*/  @P4 STG.E desc[UR20][R26.64], R5 ;  /* 0x000000051a004986 */ /* 0x0001e2000c101914 */
[----:B------:R-:W-:Y:S01]  /*41d0*/  IADD3 R28, P4, R39, R24, RZ ;  /* 0x00000018271c7210 */ /* 0x000fe20007f9e0ff */
[----:B------:R-:W-:Y:S01]  /*41e0*/  FMUL R95, R95, R12 ;  /* 0x0000000c5f5f7220 */ /* 0x000fe20000400000 */
[----:B------:R-:W-:Y:S01]  /*41f0*/  IADD3 R30, P6, R39, R26, RZ ;  /* 0x0000001a271e7210 */ /* 0x000fe20007fde0ff */
[----:B------:R1:W-:Y:S01]  /*4200*/  @P1 STG.E desc[UR20][R24.64+0x20], R105 ;  /* 0x0000206918001986 */ /* 0x0003e2000c101914 */
[----:B------:R-:W-:Y:S01]  /*4210*/  ISETP.GT.AND P1, PT, R4, 0x9, PT ;  /* 0x000000090400780c */ /* 0x000fe20003f24270 */
[C---:B------:R-:W-:Y:S01]  /*4220*/  IMAD.X R29, R37.reuse, 0x1, R25, P4 ;  /* 0x00000001251d7824 */ /* 0x040fe200020e0619 */
[C---:B------:R-:W-:Y:S01]  /*4230*/  ISETP.GT.AND P0, PT, R42.reuse, 0x8, P0 ;  /* 0x000000082a00780c */ /* 0x040fe20000704270 */
[----:B------:R2:W-:Y:S01]  /*4240*/  @P2 STG.E desc[UR20][R26.64+0x20], R33 ;  /* 0x000020211a002986 */ /* 0x0005e2000c101914 */
[----:B------:R-:W-:Y:S01]  /*4250*/  ISETP.GT.AND P4, PT, R42, RZ, P1 ;  /* 0x000000ff2a00720c */ /* 0x000fe20000f84270 */
[----:B------:R-:W-:Y:S01]  /*4260*/  IMAD.X R31, R37, 0x1, R27, P6 ;  /* 0x00000001251f7824 */ /* 0x000fe200030e061b */
[----:B------:R-:W-:Y:S01]  /*4270*/  IADD3 R41, P2, R39, 0x20, RZ ;  /* 0x0000002027297810 */ /* 0x000fe20007f5e0ff */
[----:B------:R-:W-:Y:S01]  /*4280*/  @P5 STG.E desc[UR20][R28.64], R103 ;  /* 0x000000671c005986 */ /* 0x000fe2000c101914 */
[-C--:B0-----:R-:W-:Y:S01]  /*4290*/  FMUL R5, R60, R12.reuse ;  /* 0x0000000c3c057220 */ /* 0x081fe20000400000 */
[----:B------:R-:W-:Y:S01]  /*42a0*/  ISETP.GT.AND P1, PT, R42, 0x8, P1 ;  /* 0x000000082a00780c */ /* 0x000fe20000f24270 */
[----:B------:R-:W-:Y:S01]  /*42b0*/  FMUL R93, R93, R12 ;  /* 0x0000000c5d5d7220 */ /* 0x000fe20000400000 */
[----:B-1----:R-:W-:Y:S01]  /*42c0*/  IADD3 R24, P5, R41, R24, RZ ;  /* 0x0000001829187210 */ /* 0x002fe20007fbe0ff */
[----:B------:R-:W-:Y:S01]  /*42d0*/  IMAD.X R43, RZ, RZ, R37, P2 ;  /* 0x000000ffff2b7224 */ /* 0x000fe200010e0625 */
[----:B------:R-:W-:Y:S01]  /*42e0*/  ISETP.GT.AND P2, PT, R4, 0x10, PT ;  /* 0x000000100400780c */ /* 0x000fe20003f44270 */
[----:B------:R-:W-:Y:S01]  /*42f0*/  FMUL R91, R91, R12 ;  /* 0x0000000c5b5b7220 */ /* 0x000fe20000400000 */
[----:B------:R-:W-:Y:S01]  /*4300*/  IADD3 R32, P6, R39, R28, RZ ;  /* 0x0000001c27207210 */ /* 0x000fe20007fde0ff */
[----:B------:R-:W-:Y:S01]  /*4310*/  IMAD.X R25, R43, 0x1, R25, P5 ;  /* 0x000000012b197824 */ /* 0x000fe200028e0619 */
[----:B------:R-:W-:Y:S01]  /*4320*/  @P4 STG.E desc[UR20][R30.64], R5 ;  /* 0x000000051e004986 */ /* 0x000fe2000c101914 */
[----:B--2---:R-:W-:Y:S01]  /*4330*/  IADD3 R26, P4, R41, R26, RZ ;  /* 0x0000001a291a7210 */ /* 0x004fe20007f9e0ff */
[----:B------:R-:W-:Y:S01]  /*4340*/  FMUL R89, R89, R12 ;  /* 0x0000000c59597220 */ /* 0x000fe20000400000 */
[----:B------:R-:W-:Y:S01]  /*4350*/  ISETP.GT.AND P5, PT, R42, RZ, P2 ;  /* 0x000000ff2a00720c */ /* 0x000fe200017a4270 */
[----:B------:R0:W-:Y:S01]  /*4360*/  @P0 STG.E desc[UR20][R24.64], R101 ;  /* 0x0000006518000986 */ /* 0x0001e2000c101914 */
[----:B------:R-:W-:Y:S01]  /*4370*/  ISETP.GT.AND P0, PT, R4, 0x11, PT ;  /* 0x000000110400780c */ /* 0x000fe20003f04270 */
[----:B------:R-:W-:-:S02]  /*4380*/  IMAD.X R27, R43, 0x1, R27, P4 ;  /* 0x000000012b1b7824 */ /* 0x000fc400020e061b */
[-C--:B------:R-:W-:Y:S01]  /*4390*/  FMUL R87, R87, R12.reuse ;  /* 0x0000000c57577220 */ /* 0x080fe20000400000 */
[----:B------:R-:W-:Y:S01]  /*43a0*/  IMAD.X R33, R37, 0x1, R29, P6 ;  /* 0x0000000125217824 */ /* 0x000fe200030e061d */
[C---:B------:R-:W-:Y:S01]  /*43b0*/  ISETP.GT.AND P4, PT, R42.reuse, RZ, P0 ;  /* 0x000000ff2a00720c */ /* 0x040fe20000784270 */
[-C--:B------:R-:W-:Y:S01]  /*43c0*/  FMUL R85, R85, R12.reuse ;  /* 0x0000000c55557220 */ /* 0x080fe20000400000 */
[----:B------:R1:W-:Y:S01]  /*43d0*/  @P1 STG.E desc[UR20][R26.64], R99 ;  /* 0x000000631a001986 */ /* 0x0003e2000c101914 */
[----:B------:R-:W-:Y:S01]  /*43e0*/  ISETP.GT.AND P1, PT, R42, 0x8, P2 ;  /* 0x000000082a00780c */ /* 0x000fe20001724270 */
[----:B------:R-:W-:Y:S01]  /*43f0*/  FMUL R83, R83, R12 ;  /* 0x0000000c53537220 */ /* 0x000fe20000400000 */
[----:B------:R-:W-:Y:S01]  /*4400*/  IADD3 R34, P2, R39, R30, RZ ;  /* 0x0000001e27227210 */ /* 0x000fe20007f5e0ff */
[----:B------:R-:W-:Y:S01]  /*4410*/  FMUL R81, R81, R12 ;  /* 0x0000000c51517220 */ /* 0x000fe20000400000 */
[----:B------:R-:W-:Y:S01]  /*4420*/  @P5 STG.E desc[UR20][R32.64], R97 ;  /* 0x0000006120005986 */ /* 0x000fe2000c101914 */
[----:B0-----:R-:W-:Y:S01]  /*4430*/  IADD3 R24, P5, R41, R28, RZ ;  /* 0x0000001c29187210 */ /* 0x001fe20007fbe0ff */
[-C--:B------:R-:W-:Y:S01]  /*4440*/  FMUL R79, R79, R12.reuse ;  /* 0x0000000c4f4f7220 */ /* 0x080fe20000400000 */
[----:B------:R-:W-:Y:S01]  /*4450*/  IMAD.X R35, R37, 0x1, R31, P2 ;  /* 0x0000000125237824 */ /* 0x000fe200010e061f */
[----:B------:R-:W-:Y:S01]  /*4460*/  ISETP.GT.AND P2, PT, R4, 0x18, PT ;  /* 0x000000180400780c */ /* 0x000fe20003f44270 */
[-C--:B------:R-:W-:Y:S01]  /*4470*/  FMUL R77, R77, R12.reuse ;  /* 0x0000000c4d4d7220 */ /* 0x080fe20000400000 */
[C---:B------:R-:W-:Y:S01]  /*4480*/  ISETP.GT.AND P0, PT, R42.reuse, 0x8, P0 ;  /* 0x000000082a00780c */ /* 0x040fe20000704270 */
[----:B------:R-:W-:Y:S01]  /*4490*/  IMAD.X R25, R43, 0x1, R29, P5 ;  /* 0x000000012b197824 */ /* 0x000fe200028e061d */
[----:B------:R-:W-:Y:S01]  /*44a0*/  @P4 STG.E desc[UR20][R34.64], R95 ;  /* 0x0000005f22004986 */ /* 0x000fe2000c101914 */
[----:B------:R-:W-:Y:S01]  /*44b0*/  ISETP.GT.AND P5, PT, R42, RZ, P2 ;  /* 0x000000ff2a00720c */ /* 0x000fe200017a4270 */
[----:B------:R-:W-:Y:S01]  /*44c0*/  FMUL R75, R75, R12 ;  /* 0x0000000c4b4b7220 */ /* 0x000fe20000400000 */
[----:B-1----:R-:W-:Y:S01]  /*44d0*/  IADD3 R26, P4, R41, R30, RZ ;  /* 0x0000001e291a7210 */ /* 0x002fe20007f9e0ff */
[----:B------:R0:W-:Y:S01]  /*44e0*/  @P1 STG.E desc[UR20][R24.64], R93 ;  /* 0x0000005d18001986 */ /* 0x0001e2000c101914 */
[----:B------:R-:W-:Y:S01]  /*44f0*/  IADD3 R28, P6, R39, R32, RZ ;  /* 0x00000020271c7210 */ /* 0x000fe20007fde0ff */
[-C--:B------:R-:W-:Y:S01]  /*4500*/  FMUL R73, R73, R12.reuse ;  /* 0x0000000c49497220 */ /* 0x080fe20000400000 */
[----:B------:R-:W-:Y:S01]  /*4510*/  ISETP.GT.AND P1, PT, R4, 0x19, PT ;  /* 0x000000190400780c */ /* 0x000fe20003f24270 */
[----:B------:R-:W-:Y:S01]  /*4520*/  IMAD.X R27, R43, 0x1, R31, P4 ;  /* 0x000000012b1b7824 */ /* 0x000fe200020e061f */
[C---:B------:R-:W-:Y:S01]  /*4530*/  ISETP.GT.AND P2, PT, R42.reuse, 0x8, P2 ;  /* 0x000000082a00780c */ /* 0x040fe20001744270 */
[----:B------:R-:W-:Y:S01]  /*4540*/  IMAD.X R29, R37, 0x1, R33, P6 ;  /* 0x00000001251d7824 */ /* 0x000fe200030e0621 */
[C---:B------:R-:W-:Y:S01]  /*4550*/  ISETP.GT.AND P4, PT, R42.reuse, RZ, P1 ;  /* 0x000000ff2a00720c */ /* 0x040fe20000f84270 */
[----:B------:R-:W-:Y:S01]  /*4560*/  FMUL R71, R71, R12 ;  /* 0x0000000c47477220 */ /* 0x000fe20000400000 */
[----:B------:R1:W-:Y:S01]  /*4570*/  @P0 STG.E desc[UR20][R26.64], R91 ;  /* 0x0000005b1a000986 */ /* 0x0003e2000c101914 */
[----:B------:R-:W-:Y:S01]  /*4580*/  IADD3 R30, P0, R39, R34, RZ ;  /* 0x00000022271e7210 */ /* 0x000fe20007f1e0ff */
[----:B------:R-:W-:Y:S01]  /*4590*/  FMUL R69, R69, R12 ;  /* 0x0000000c45457220 */ /* 0x000fe20000400000 */
[----:B------:R-:W-:Y:S01]  /*45a0*/  ISETP.GT.AND P1, PT, R42, 0x8, P1 ;  /* 0x000000082a00780c */ /* 0x000fe20000f24270 */
[----:B------:R-:W-:Y:S01]  /*45b0*/  @P5 STG.E desc[UR20][R28.64], R89 ;  /* 0x000000591c005986 */ /* 0x000fe2000c101914 */
[----:B0-----:R-:W-:Y:S01]  /*45c0*/  IADD3 R24, P5, R41, R32, RZ ;  /* 0x0000002029187210 */ /* 0x001fe20007fbe0ff */
[----:B------:R-:W-:Y:S01]  /*45d0*/  IMAD.X R31, R37, 0x1, R35, P0 ;  /* 0x00000001251f7824 */ /* 0x000fe200000e0623 */
[----:B------:R-:W-:Y:S01]  /*45e0*/  ISETP.GT.AND P0, PT, R4, 0x20, PT ;  /* 0x000000200400780c */ /* 0x000fe20003f04270 */
[----:B------:R-:W-:Y:S01]  /*45f0*/  FMUL R67, R67, R12 ;  /* 0x0000000c43437220 */ /* 0x000fe20000400000 */
[----:B------:R-:W-:Y:S01]  /*4600*/  IADD3 R32, P6, R39, R28, RZ ;  /* 0x0000001c27207210 */ /* 0x000fe20007fde0ff */
[----:B------:R-:W-:Y:S01]  /*4610*/  IMAD.X R25, R43, 0x1, R33, P5 ;  /* 0x000000012b197824 */ /* 0x000fe200028e0621 */
[----:B------:R-:W-:Y:S01]  /*4620*/  @P4 STG.E desc[UR20][R30.64], R87 ;  /* 0x000000571e004986 */ /* 0x000fe2000c101914 */
[----:B-1----:R-:W-:Y:S01]  /*4630*/  IADD3 R26, P5, R41, R34, RZ ;  /* 0x00000022291a7210 */ /* 0x002fe20007fbe0ff */
[-C--:B------:R-:W-:Y:S01]  /*4640*/  FMUL R65, R65, R12.reuse ;  /* 0x0000000c41417220 */ /* 0x080fe20000400000 */
[----:B------:R-:W-:Y:S01]  /*4650*/  ISETP.GT.AND P4, PT, R42, RZ, P0 ;  /* 0x000000ff2a00720c */ /* 0x000fe20000784270 */
[----:B------:R0:W-:Y:S01]  /*4660*/  @P2 STG.E desc[UR20][R24.64], R85 ;  /* 0x0000005518002986 */ /* 0x0001e2000c101914 */
        /* <DEDUP_REMOVED lines=8> */
[-C--:B------:R-:W-:Y:S01]  /*46f0*/  FMUL R61, R61, R12.reuse ;  /* 0x0000000c3d3d7220 */ /* 0x080fe20000400000 */
[----:B------:R-:W-:Y:S01]  /*4700*/  ISETP.GT.AND P2, PT, R42, 0x8, P2 ;  /* 0x000000082a00780c */ /* 0x000fe20001744270 */
[----:B------:R-:W-:Y:S01]  /*4710*/  FMUL R59, R59, R12 ;  /* 0x0000000c3b3b7220 */ /* 0x000fe20000400000 */
        /* <DEDUP_REMOVED lines=21> */
[----:B------:R-:W-:-:S02]  /*4870*/  ISETP.GT.AND P0, PT, R42, 0x8, P0 ;  /* 0x000000082a00780c */ /* 0x000fc40000704270 */
[----:B------:R-:W-:Y:S01]  /*4880*/  @P4 STG.E desc[UR20][R28.64], R73 ;  /* 0x000000491c004986 */ /* 0x000fe2000c101914 */
[----:B0-----:R-:W-:Y:S01]  /*4890*/  IADD3 R24, P4, R41, R32, RZ ;  /* 0x0000002029187210 */ /* 0x001fe20007f9e0ff */
[----:B------:R-:W-:Y:S01]  /*48a0*/  IMAD.X R31, R37, 0x1, R35, P2 ;  /* 0x00000001251f7824 */ /* 0x000fe200010e0623 */
[----:B------:R-:W-:Y:S02]  /*48b0*/  ISETP.GT.AND P2, PT, R4, 0x30, PT ;  /* 0x000000300400780c */ /* 0x000fe40003f44270 */
[----:B------:R-:W-:Y:S01]  /*48c0*/  IADD3 R32, P6, R39, R28, RZ ;  /* 0x0000001c27207210 */ /* 0x000fe20007fde0ff */
[----:B------:R-:W-:Y:S01]  /*48d0*/  IMAD.X R25, R43, 0x1, R33, P4 ;  /* 0x000000012b197824 */ /* 0x000fe200020e0621 */
[----:B------:R-:W-:Y:S01]  /*48e0*/  @P5 STG.E desc[UR20][R30.64], R71 ;  /* 0x000000471e005986 */ /* 0x000fe2000c101914 */
[----:B-1----:R-:W-:Y:S02]  /*48f0*/  IADD3 R26, P5, R41, R34, RZ ;  /* 0x00000022291a7210 */ /* 0x002fe40007fbe0ff */
[----:B------:R-:W-:Y:S01]  /*4900*/  ISETP.GT.AND P4, PT, R42, RZ, P2 ;  /* 0x000000ff2a00720c */ /* 0x000fe20001784270 */
[----:B------:R0:W-:Y:S01]  /*4910*/  @P1 STG.E desc[UR20][R24.64], R69 ;  /* 0x0000004518001986 */ /* 0x0001e2000c101914 */
[----:B------:R-:W-:Y:S01]  /*4920*/  ISETP.GT.AND P1, PT, R4, 0x31, PT ;  /* 0x000000310400780c */ /* 0x000fe20003f24270 */
[----:B------:R-:W-:-:S02]  /*4930*/  IMAD.X R27, R43, 0x1, R35, P5 ;  /* 0x000000012b1b7824 */ /* 0x000fc400028e0623 */
[----:B------:R-:W-:Y:S01]  /*4940*/  IMAD.X R33, R37, 0x1, R29, P6 ;  /* 0x0000000125217824 */ /* 0x000fe200030e061d */
[C---:B------:R-:W-:Y:S02]  /*4950*/  ISETP.GT.AND P5, PT, R42.reuse, RZ, P1 ;  /* 0x000000ff2a00720c */ /* 0x040fe40000fa4270 */
[C---:B------:R-:W-:Y:S01]  /*4960*/  ISETP.GT.AND P6, PT, R42.reuse, 0x8, P2 ;  /* 0x000000082a00780c */ /* 0x040fe200017c4270 */
[----:B------:R1:W-:Y:S01]  /*4970*/  @P0 STG.E desc[UR20][R26.64], R67 ;  /* 0x000000431a000986 */ /* 0x0003e2000c101914 */
[----:B------:R-:W-:Y:S02]  /*4980*/  IADD3 R34, P0, R39, R30, RZ ;  /* 0x0000001e27227210 */ /* 0x000fe40007f1e0ff */
[----:B------:R-:W-:Y:S01]  /*4990*/  ISETP.GT.AND P1, PT, R42, 0x8, P1 ;  /* 0x000000082a00780c */ /* 0x000fe20000f24270 */
[----:B------:R2:W-:Y:S01]  /*49a0*/  @P4 STG.E desc[UR20][R32.64], R65 ;  /* 0x0000004120004986 */ /* 0x0005e2000c101914 */
[----:B0-----:R-:W-:Y:S01]  /*49b0*/  IADD3 R24, P2, R41, R28, RZ ;  /* 0x0000001c29187210 */ /* 0x001fe20007f5e0ff */
[----:B------:R-:W-:Y:S01]  /*49c0*/  IMAD.X R35, R37, 0x1, R31, P0 ;  /* 0x0000000125237824 */ /* 0x000fe200000e061f */
[----:B------:R-:W-:-:S03]  /*49d0*/  ISETP.GT.AND P0, PT, R4, 0x39, PT ;  /* 0x000000390400780c */ /* 0x000fc60003f04270 */
[----:B------:R-:W-:Y:S01]  /*49e0*/  IMAD.X R25, R43, 0x1, R29, P2 ;  /* 0x000000012b197824 */ /* 0x000fe200010e061d */
[----:B------:R-:W-:Y:S01]  /*49f0*/  ISETP.GT.AND P2, PT, R4, 0x38, PT ;  /* 0x000000380400780c */ /* 0x000fe20003f44270 */
[----:B------:R0:W-:Y:S01]  /*4a00*/  @P5 STG.E desc[UR20][R34.64], R63 ;  /* 0x0000003f22005986 */ /* 0x0001e2000c101914 */
[C---:B------:R-:W-:Y:S02]  /*4a10*/  IADD3 R4, P4, R41.reuse, R30, RZ ;  /* 0x0000001e29047210 */ /* 0x040fe40007f9e0ff */
[-C--:B------:R-:W-:Y:S01]  /*4a20*/  IADD3 R30, P5, R41, R32.reuse, RZ ;  /* 0x00000020291e7210 */ /* 0x080fe20007fbe0ff */
[----:B------:R0:W-:Y:S01]  /*4a30*/  @P6 STG.E desc[UR20][R24.64], R61 ;  /* 0x0000003d18006986 */ /* 0x0001e2000c101914 */
[----:B-1----:R-:W-:Y:S01]  /*4a40*/  IADD3 R26, P6, R39, R32, RZ ;  /* 0x00000020271a7210 */ /* 0x002fe20007fde0ff */
[----:B------:R-:W-:Y:S01]  /*4a50*/  IMAD.X R5, R43, 0x1, R31, P4 ;  /* 0x000000012b057824 */ /* 0x000fe200020e061f */
[-C--:B------:R-:W-:Y:S01]  /*4a60*/  IADD3 R28, P4, R39, R34.reuse, RZ ;  /* 0x00000022271c7210 */ /* 0x080fe20007f9e0ff */
[--C-:B------:R-:W-:Y:S01]  /*4a70*/  IMAD.X R31, R43, 0x1, R33.reuse, P5 ;  /* 0x000000012b1f7824 */ /* 0x100fe200028e0621 */
[----:B--2---:R-:W-:Y:S01]  /*4a80*/  IADD3 R32, P5, R41, R34, RZ ;  /* 0x0000002229207210 */ /* 0x004fe20007fbe0ff */
[C---:B------:R-:W-:Y:S01]  /*4a90*/  IMAD.X R27, R37.reuse, 0x1, R33, P6 ;  /* 0x00000001251b7824 */ /* 0x040fe200030e0621 */
[C---:B------:R-:W-:Y:S01]  /*4aa0*/  ISETP.GT.AND P6, PT, R42.reuse, RZ, P2 ;  /* 0x000000ff2a00720c */ /* 0x040fe200017c4270 */
[--C-:B------:R-:W-:Y:S01]  /*4ab0*/  IMAD.X R29, R37, 0x1, R35.reuse, P4 ;  /* 0x00000001251d7824 */ /* 0x100fe200020e0623 */
[C---:B------:R-:W-:Y:S01]  /*4ac0*/  ISETP.GT.AND P4, PT, R42.reuse, RZ, P0 ;  /* 0x000000ff2a00720c */ /* 0x040fe20000784270 */
[----:B------:R-:W-:Y:S01]  /*4ad0*/  IMAD.X R33, R43, 0x1, R35, P5 ;  /* 0x000000012b217824 */ /* 0x000fe200028e0623 */
[C---:B------:R-:W-:Y:S01]  /*4ae0*/  ISETP.GT.AND P2, PT, R42.reuse, 0x8, P2 ;  /* 0x000000082a00780c */ /* 0x040fe20001744270 */
[----:B------:R0:W-:Y:S01]  /*4af0*/  @P1 STG.E desc[UR20][R4.64], R59 ;  /* 0x0000003b04001986 */ /* 0x0001e2000c101914 */
[----:B------:R-:W-:-:S07]  /*4b00*/  ISETP.GT.AND P0, PT, R42, 0x8, P0 ;  /* 0x000000082a00780c */ /* 0x000fce0000704270 */
[----:B------:R0:W-:Y:S04]  /*4b10*/  @P6 STG.E desc[UR20][R26.64], R57 ;  /* 0x000000391a006986 */ /* 0x0001e8000c101914 */
[----:B------:R0:W-:Y:S04]  /*4b20*/  @P4 STG.E desc[UR20][R28.64], R23 ;  /* 0x000000171c004986 */ /* 0x0001e8000c101914 */
[----:B------:R0:W-:Y:S04]  /*4b30*/  @P2 STG.E desc[UR20][R30.64], R21 ;  /* 0x000000151e002986 */ /* 0x0001e8000c101914 */
[----:B------:R0:W-:Y:S02]  /*4b40*/  @P0 STG.E desc[UR20][R32.64], R19 ;  /* 0x0000001320000986 */ /* 0x0001e4000c101914 */
.L_x_88:
[----:B------:R-:W-:Y:S05]  /*4b50*/  BSYNC B0 ;  /* 0x0000000000007941 */ /* 0x000fea0003800000 */
.L_x_28:
[C---:B------:R-:W-:Y:S01]  /*4b60*/  LEA R2, P0, R8.reuse, R2, 0x1 ;  /* 0x0000000208027211 */ /* 0x040fe200078008ff */
[----:B------:R-:W-:Y:S01]  /*4b70*/  ULDC.64 UR6, c[0x0][0x750] ;  /* 0x0001d40000067ab9 */ /* 0x000fe20000000a00 */
[----:B0-----:R-:W-:Y:S01]  /*4b80*/  IMAD.U32 R4, RZ, RZ, UR15 ;  /* 0x0000000fff047e24 */ /* 0x001fe2000f8e00ff */
[----:B------:R-:W-:Y:S01]  /*4b90*/  PRMT R18, RZ, 0x7610, R18 ;  /* 0x00007610ff127816 */ /* 0x000fe20000000012 */
[----:B-----5:R-:W-:Y:S01]  /*4ba0*/  IMAD.MOV.U32 R6, RZ, RZ, -0x1 ;  /* 0xffffffffff067424 */ /* 0x020fe200078e00ff */
[----:B------:R-:W-:Y:S01]  /*4bb0*/  LEA.HI.X R3, R8, R3, R0, 0x1, P0 ;  /* 0x0000000308037211 */ /* 0x000fe200000f0c00 */
[----:B------:R0:W-:Y:S01]  /*4bc0*/  SYNCS.ARRIVE.TRANS64.A1T0 RZ, [R4+UR23], RZ ;  /* 0x000000ff04ff79a7 */ /* 0x0001e20008100017 */
[----:B------:R-:W-:Y:S01]  /*4bd0*/  ISETP.GE.U32.AND P0, PT, R2, UR6, PT ;  /* 0x0000000602007c0c */ /* 0x000fe2000bf06070 */
[----:B------:R-:W-:-:S03]  /*4be0*/  IMAD.MOV.U32 R5, RZ, RZ, -0x1 ;  /* 0xffffffffff057424 */ /* 0x000fc600078e00ff */
[----:B------:R-:W-:Y:S01]  /*4bf0*/  ISETP.GE.U32.AND.EX P0, PT, R3, UR7, PT, P0 ;  /* 0x0000000703007c0c */ /* 0x000fe2000bf06100 */
[----:B0-----:R-:W-:-:S12]  /*4c00*/  IMAD.MOV.U32 R4, RZ, RZ, -0x1 ;  /* 0xffffffffff047424 */ /* 0x001fd800078e00ff */
[----:B------:R-:W-:Y:S05]  /*4c10*/  @P0 BRA `(.L_x_89) ;  /* 0x0000000400600947 */ /* 0x000fea0003800000 */
[----:B----4-:R-:W0:Y:S01]  /*4c20*/  S2R R28, SR_CTAID.X ;  /* 0x00000000001c7919 */ /* 0x010e220000002500 */
[----:B------:R-:W4:Y:S01]  /*4c30*/  LDC.64 R22, c[0x0][0x728] ;  /* 0x0001ca00ff167b82 */ /* 0x000f220000000a00 */
[----:B------:R-:W-:Y:S01]  /*4c40*/  ULDC UR6, c[0x0][0x150] ;  /* 0x0000540000067ab9 */ /* 0x000fe20000000800 */
[----:B-1----:R-:W-:Y:S01]  /*4c50*/  IMAD.MOV.U32 R20, RZ, RZ, R2 ;  /* 0x000000ffff147224 */ /* 0x002fe200078e0002 */
[----:B------:R-:W1:Y:S01]  /*4c60*/  S2R R30, SR_CTAID.Y ;  /* 0x00000000001e7919 */ /* 0x000e620000002600 */
[----:B------:R-:W-:-:S04]  /*4c70*/  IMAD.MOV.U32 R21, RZ, RZ, R3 ;  /* 0x000000ffff157224 */ /* 0x000fc800078e0003 */
[----:B------:R-:W1:Y:S08]  /*4c80*/  LDC R31, c[0x0][0x144] ;  /* 0x00005100ff1f7b82 */ /* 0x000e700000000800 */
[----:B------:R-:W1:Y:S08]  /*4c90*/  LDC R6, c[0x0][0x730] ;  /* 0x0001cc00ff067b82 */ /* 0x000e700000000800 */
[----:B---3--:R-:W3:Y:S01]  /*4ca0*/  LDC.64 R26, c[0x0][0x720] ;  /* 0x0001c800ff1a7b82 */ /* 0x008ee20000000a00 */
[----:B----4-:R-:W-:-:S04]  /*4cb0*/  ISETP.NE.U32.AND P0, PT, R22, RZ, PT ;  /* 0x000000ff1600720c */ /* 0x010fc80003f05070 */
[----:B------:R-:W-:Y:S02]  /*4cc0*/  ISETP.NE.AND.EX P0, PT, R23, RZ, PT, P0 ;  /* 0x000000ff1700720c */ /* 0x000fe40003f05300 */
[----:B0-----:R-:W-:-:S05]  /*4cd0*/  I2FP.F32.U32 R4, R28 ;  /* 0x0000001c00047245 */ /* 0x001fca0000201000 */
[----:B------:R-:W-:-:S04]  /*4ce0*/  FMUL R4, R4, UR6 ;  /* 0x0000000604047c20 */ /* 0x000fc80008400000 */
[----:B------:R0:W4:Y:S02]  /*4cf0*/  F2I.U32.TRUNC.NTZ R29, R4 ;  /* 0x00000004001d7305 */ /* 0x000124000020f000 */
[----:B-1----:R-:W-:Y:S05]  /*4d00*/  @!P0 BRA `(.L_x_90) ;  /* 0x0000000000288947 */ /* 0x002fea0003800000 */
[----:B------:R-:W1:Y:S02]  /*4d10*/  LDC R5, c[0x0][0x734] ;  /* 0x0001cd00ff057b82 */ /* 0x000e640000000800 */
[----:B-1----:R-:W-:-:S05]  /*4d20*/  IADD3 R21, P0, R2, R5, RZ ;  /* 0x0000000502157210 */ /* 0x002fca0007f1e0ff */
[----:B------:R-:W-:-:S04]  /*4d30*/  IMAD.X R25, RZ, RZ, R3, P0 ;  /* 0x000000ffff197224 */ /* 0x000fc800000e0603 */
[----:B0-----:R-:W-:-:S04]  /*4d40*/  IMAD.WIDE.U32 R4, R25, R22, RZ ;  /* 0x0000001619047225 */ /* 0x001fc800078e00ff */
[----:B------:R-:W-:-:S04]  /*4d50*/  IMAD.WIDE.U32 R18, P0, R21, R23, R4 ;  /* 0x0000001715127225 */ /* 0x000fc80007800004 */
[----:B------:R-:W-:-:S04]  /*4d60*/  IMAD.WIDE.U32 R4, R21, R22, RZ ;  /* 0x0000001615047225 */ /* 0x000fc800078e00ff */
[----:B------:R-:W-:Y:S01]  /*4d70*/  IMAD.X R21, RZ, RZ, RZ, P0 ;  /* 0x000000ffff157224 */ /* 0x000fe200000e06ff */
[----:B------:R-:W-:Y:S01]  /*4d80*/  IADD3 RZ, P0, R5, R18, RZ ;  /* 0x0000001205ff7210 */ /* 0x000fe20007f1e0ff */
[----:B------:R-:W-:-:S04]  /*4d90*/  IMAD.MOV.U32 R20, RZ, RZ, R19 ;  /* 0x000000ffff147224 */ /* 0x000fc800078e0013 */
[----:B------:R-:W-:-:S08]  /*4da0*/  IMAD.WIDE.U32.X R20, R25, R23, R20, P0 ;  /* 0x0000001719147225 */ /* 0x000fd000000e0414 */
.L_x_90:
[-CC-:B------:R-:W-:Y:S01]  /*4db0*/  SHF.R.U64 R24, R20, R6.reuse, R21.reuse ;  /* 0x0000000614187219 */ /* 0x180fe20000001215 */
[----:B------:R-:W1:Y:S01]  /*4dc0*/  LDC.64 R34, c[0x0][0x740] ;  /* 0x0001d000ff227b82 */ /* 0x000e620000000a00 */
[----:B0-----:R-:W-:Y:S01]  /*4dd0*/  SHF.R.U32.HI R4, RZ, R6, R21 ;  /* 0x00000006ff047219 */ /* 0x001fe20000011615 */
[----:B----4-:R-:W-:Y:S01]  /*4de0*/  IMAD.MOV R29, RZ, RZ, -R29 ;  /* 0x000000ffff1d7224 */ /* 0x010fe200078e0a1d */
[----:B------:R-:W-:Y:S01]  /*4df0*/  IADD3 R19, P0, RZ, -R24, RZ ;  /* 0x80000018ff137210 */ /* 0x000fe20007f1e0ff */
[----:B------:R-:W-:Y:S01]  /*4e00*/  ULDC UR6, c[0x0][0x154] ;  /* 0x0000550000067ab9 */ /* 0x000fe20000000800 */
[----:B------:R-:W-:Y:S02]  /*4e10*/  IMAD.MOV.U32 R21, RZ, RZ, 0x1 ;  /* 0x00000001ff157424 */ /* 0x000fe400078e00ff */
[----:B------:R-:W-:Y:S01]  /*4e20*/  IMAD R29, R31, R29, R28 ;  /* 0x0000001d1f1d7224 */ /* 0x000fe200078e021c */
[----:B------:R-:W0:Y:S01]  /*4e30*/  LDC R18, c[0x0][0x718] ;  /* 0x0001c600ff127b82 */ /* 0x000e220000000800 */
[----:B------:R-:W-:-:S04]  /*4e40*/  IMAD.X R5, RZ, RZ, ~R4, P0 ;  /* 0x000000ffff057224 */ /* 0x000fc800000e0e04 */
[-C--:B---3--:R-:W-:Y:S02]  /*4e50*/  IMAD R6, R5, R26.reuse, RZ ;  /* 0x0000001a05067224 */ /* 0x088fe400078e02ff */
[C---:B------:R-:W-:Y:S01]  /*4e60*/  IMAD.WIDE.U32 R4, R19.reuse, R26, R2 ;  /* 0x0000001a13047225 */ /* 0x040fe200078e0002 */
[----:B------:R-:W3:Y:S03]  /*4e70*/  LDC R20, c[0x0][0x708] ;  /* 0x0001c200ff147b82 */ /* 0x000ee60000000800 */
[----:B------:R-:W-:Y:S01]  /*4e80*/  IMAD R19, R19, R27, R6 ;  /* 0x0000001b13137224 */ /* 0x000fe200078e0206 */
[----:B------:R-:W-:-:S03]  /*4e90*/  I2FP.F32.U32 R6, R30 ;  /* 0x0000001e00067245 */ /* 0x000fc60000201000 */
[----:B------:R-:W-:Y:S01]  /*4ea0*/  IMAD.IADD R5, R5, 0x1, R19 ;  /* 0x0000000105057824 */ /* 0x000fe200078e0213 */
[----:B------:R-:W4:Y:S01]  /*4eb0*/  LDC R32, c[0x0][0x758] ;  /* 0x0001d600ff207b82 */ /* 0x000f220000000800 */
[----:B-1----:R-:W-:Y:S01]  /*4ec0*/  ISETP.NE.U32.AND P0, PT, R34, RZ, PT ;  /* 0x000000ff2200720c */ /* 0x002fe20003f05070 */
[----:B------:R-:W-:-:S03]  /*4ed0*/  IMAD.MOV.U32 R19, RZ, RZ, -0x1 ;  /* 0xffffffffff137424 */ /* 0x000fc600078e00ff */
[----:B------:R-:W-:-:S03]  /*4ee0*/  ISETP.NE.AND.EX P0, PT, R35, RZ, PT, P0 ;  /* 0x000000ff2300720c */ /* 0x000fc60003f05300 */
[----:B------:R-:W1:Y:S01]  /*4ef0*/  LDC R27, c[0x0][0x148] ;  /* 0x00005200ff1b7b82 */ /* 0x000e620000000800 */
[-CC-:B0-----:R-:W-:Y:S02]  /*4f00*/  SHF.R.U64 R22, R4, R18.reuse, R5.reuse ;  /* 0x0000001204167219 */ /* 0x181fe40000001205 */
[----:B------:R-:W-:Y:S01]  /*4f10*/  SHF.R.U32.HI R5, RZ, R18, R5 ;  /* 0x00000012ff057219 */ /* 0x000fe20000011605 */
[----:B------:R-:W-:-:S04]  /*4f20*/  FMUL R18, R6, UR6 ;  /* 0x0000000606127c20 */ /* 0x000fc80008400000 */
[----:B------:R-:W0:Y:S01]  /*4f30*/  LDC R28, c[0x0][0x700] ;  /* 0x0001c000ff1c7b82 */ /* 0x000e220000000800 */
[----:B------:R0:W0:Y:S01]  /*4f40*/  F2I.U32.TRUNC.NTZ R25, R18 ;  /* 0x0000001200197305 */ /* 0x000022000020f000 */
[-CC-:B---3--:R-:W-:Y:S02]  /*4f50*/  SHF.R.U64 R6, R22, R20.reuse, R5.reuse ;  /* 0x0000001416067219 */ /* 0x188fe40000001205 */
[----:B------:R-:W-:-:S04]  /*4f60*/  SHF.R.U32.HI R5, RZ, R20, R5 ;  /* 0x00000014ff057219 */ /* 0x000fc80000011605 */
[----:B------:R-:W3:Y:S01]  /*4f70*/  LDC R33, c[0x0][0x748] ;  /* 0x0001d200ff217b82 */ /* 0x000ee20000000800 */
[-CC-:B----4-:R-:W-:Y:S02]  /*4f80*/  SHF.R.U64 R26, R6, R32.reuse, R5.reuse ;  /* 0x00000020061a7219 */ /* 0x190fe40000001205 */
[-C--:B------:R-:W-:Y:S02]  /*4f90*/  SHF.L.U32 R19, R19, R32.reuse, RZ ;  /* 0x0000002013137219 */ /* 0x080fe400000006ff */
[-C--:B------:R-:W-:Y:S01]  /*4fa0*/  SHF.R.U32.HI R5, RZ, R32.reuse, R5 ;  /* 0x00000020ff057219 */ /* 0x080fe20000011605 */
[----:B------:R-:W-:Y:S01]  /*4fb0*/  IMAD.MOV.U32 R4, RZ, RZ, R26 ;  /* 0x000000ffff047224 */ /* 0x000fe200078e001a */
[----:B------:R-:W-:Y:S01]  /*4fc0*/  SHF.L.U32 R32, R21, R32, RZ ;  /* 0x0000002015207219 */ /* 0x000fe200000006ff */
[----:B------:R-:W4:Y:S01]  /*4fd0*/  LDC R36, c[0x0][0x738] ;  /* 0x0001ce00ff247b82 */ /* 0x000f220000000800 */
[----:B------:R-:W-:-:S07]  /*4fe0*/  LOP3.LUT R31, RZ, R19, RZ, 0x33, !PT ;  /* 0x00000013ff1f7212 */ /* 0x000fce00078e33ff */
[----:B------:R-:W0:Y:S01]  /*4ff0*/  LDC R37, c[0x0][0x710] ;  /* 0x0001c400ff257b82 */ /* 0x000e220000000800 */
[----:B------:R-:W-:Y:S05]  /*5000*/  @!P0 BRA `(.L_x_91) ;  /* 0x0000000000288947 */ /* 0x000fea0003800000 */
[----:B------:R-:W5:Y:S02]  /*5010*/  LDC R21, c[0x0][0x74c] ;  /* 0x0001d300ff157b82 */ /* 0x000f640000000800 */
[----:B-----5:R-:W-:-:S05]  /*5020*/  IADD3 R21, P0, R26, R21, RZ ;  /* 0x000000151a157210 */ /* 0x020fca0007f1e0ff */
[----:B------:R-:W-:-:S04]  /*5030*/  IMAD.X R23, RZ, RZ, R5, P0 ;  /* 0x000000ffff177224 */ /* 0x000fc800000e0605 */
[----:B------:R-:W-:-:S04]  /*5040*/  IMAD.WIDE.U32 R4, R23, R34, RZ ;  /* 0x0000002217047225 */ /* 0x000fc800078e00ff */
[----:B0-----:R-:W-:-:S04]  /*5050*/  IMAD.WIDE.U32 R18, P0, R21, R35, R4 ;  /* 0x0000002315127225 */ /* 0x001fc80007800004 */
[----:B------:R-:W-:-:S04]  /*5060*/  IMAD.WIDE.U32 R4, R21, R34, RZ ;  /* 0x0000002215047225 */ /* 0x000fc800078e00ff */
[----:B------:R-:W-:Y:S01]  /*5070*/  IMAD.X R21, RZ, RZ, RZ, P0 ;  /* 0x000000ffff157224 */ /* 0x000fe200000e06ff */
[----:B------:R-:W-:Y:S01]  /*5080*/  IADD3 RZ, P0, R5, R18, RZ ;  /* 0x0000001205ff7210 */ /* 0x000fe20007f1e0ff */
[----:B------:R-:W-:-:S04]  /*5090*/  IMAD.MOV.U32 R20, RZ, RZ, R19 ;  /* 0x000000ffff147224 */ /* 0x000fc800078e0013 */
[----:B------:R-:W-:-:S08]  /*50a0*/  IMAD.WIDE.U32.X R4, R23, R35, R20, P0 ;  /* 0x0000002317047225 */ /* 0x000fd000000e0414 */
.L_x_91:
[----:B---3--:R-:W-:Y:S01]  /*50b0*/  SHF.R.U64 R4, R4, R33, R5 ;  /* 0x0000002104047219 */ /* 0x008fe20000001205 */
[----:B0-----:R-:W-:Y:S01]  /*50c0*/  VIADD R21, R28, 0xffffffff ;  /* 0xffffffff1c157836 */ /* 0x001fe20000000000 */
[----:B------:R-:W-:Y:S01]  /*50d0*/  LOP3.LUT R19, R6, R31, RZ, 0xc0, !PT ;  /* 0x0000001f06137212 */ /* 0x000fe200078ec0ff */
[----:B------:R-:W-:Y:S02]  /*50e0*/  IMAD.MOV R25, RZ, RZ, -R25 ;  /* 0x000000ffff197224 */ /* 0x000fe400078e0a19 */
[----:B------:R-:W-:Y:S02]  /*50f0*/  IMAD.MOV R5, RZ, RZ, -R4 ;  /* 0x000000ffff057224 */ /* 0x000fe400078e0a04 */
[----:B------:R-:W-:Y:S01]  /*5100*/  IMAD R6, R32, R4, R19 ;  /* 0x0000000420067224 */ /* 0x000fe200078e0213 */
[----:B------:R-:W-:Y:S01]  /*5110*/  LOP3.LUT R19, R22, R21, RZ, 0xc0, !PT ;  /* 0x0000001516137212 */ /* 0x000fe200078ec0ff */
[----:B-1----:R-:W-:Y:S02]  /*5120*/  @P3 IMAD R29, R27, R25, R30 ;  /* 0x000000191b1d3224 */ /* 0x002fe400078e021e */
[----:B----4-:R-:W-:-:S02]  /*5130*/  IMAD R4, R5, R36, R26 ;  /* 0x0000002405047224 */ /* 0x010fc400078e021a */
[----:B------:R-:W-:Y:S02]  /*5140*/  IMAD R6, R6, R37, R29 ;  /* 0x0000002506067224 */ /* 0x000fe400078e021d */
[----:B------:R-:W-:Y:S02]  /*5150*/  IMAD R5, R4, R28, R19 ;  /* 0x0000001c04057224 */ /* 0x000fe400078e0213 */
[----:B------:R-:W-:-:S03]  /*5160*/  IMAD.MOV.U32 R18, RZ, RZ, 0x1 ;  /* 0x00000001ff127424 */ /* 0x000fc600078e00ff */
[----:B------:R-:W-:Y:S02]  /*5170*/  SEL R4, R5, R6, !P3 ;  /* 0x0000000605047207 */ /* 0x000fe40005800000 */
[----:B------:R-:W-:Y:S01]  /*5180*/  SEL R6, R6, R5, !P3 ;  /* 0x0000000506067207 */ /* 0x000fe20005800000 */
[----:B------:R-:W-:-:S07]  /*5190*/  IMAD.MOV.U32 R5, RZ, RZ, R24 ;  /* 0x000000ffff057224 */ /* 0x000fce00078e0018 */
.L_x_89:
[----:B------:R-:W-:Y:S02]  /*51a0*/  LOP3.LUT P0, RZ, R18, 0xff, RZ, 0xc0, !PT ;  /* 0x000000ff12ff7812 */ /* 0x000fe4000780c0ff */
[----:B------:R-:W-:-:S11]  /*51b0*/  LOP3.LUT R58, R58, 0x1, RZ, 0x3c, !PT ;  /* 0x000000013a3a7812 */ /* 0x000fd600078e3cff */
[----:B------:R-:W-:Y:S05]  /*51c0*/  @P0 BRA `(.L_x_92) ;  /* 0xffffffc400500947 */ /* 0x000fea000383ffff */
[----:B------:R-:W-:Y:S05]  /*51d0*/  EXIT ;  /* 0x000000000000794d */ /* 0x000fea0003800000 */
.L_x_14:
[----:B------:R-:W-:-:S08]  /*51e0*/  ISETP.NE.AND P0, PT, R20, RZ, PT ;  /* 0x000000ff1400720c */ /* 0x000fd00003f05270 */
[----:B-----5:R-:W0:-:S00]  /*51f0*/  USETMAXREG.DEALLOC.CTAPOOL 0x28 ;  /* 0x00000028000079c8 */ /* 0x020e0000080e0500 */
[----:B------:R-:W-:Y:S05]  /*5200*/  @P0 EXIT ;  /* 0x000000000000094d */ /* 0x000fea0003800000 */
[----:B0-----:R-:W-:Y:S01]  /*5210*/  LOP3.LUT P0, RZ, R16, 0xff, RZ, 0xc0, !PT ;  /* 0x000000ff10ff7812 */ /* 0x001fe2000780c0ff */
[----:B------:R-:W-:Y:S02]  /*5220*/  IMAD.MOV.U32 R12, RZ, RZ, 0x1 ;  /* 0x00000001ff0c7424 */ /* 0x000fe400078e00ff */
[----:B------:R-:W-:-:S10]  /*5230*/  IMAD.MOV.U32 R15, RZ, RZ, RZ ;  /* 0x000000ffff0f7224 */ /* 0x000fd400078e00ff */
[----:B------:R-:W-:Y:S05]  /*5240*/  @!P0 BRA `(.L_x_93) ;  /* 0x0000000c00408947 */ /* 0x000fea0003800000 */
[----:B------:R-:W-:Y:S01]  /*5250*/  LOP3.LUT P0, RZ, R10, 0x1f, RZ, 0xc0, !PT ;  /* 0x0000001f0aff7812 */ /* 0x000fe2000780c0ff */
[----:B------:R-:W-:Y:S01]  /*5260*/  ULDC UR5, c[0x0][0x758] ;  /* 0x0001d60000057ab9 */ /* 0x000fe20000000800 */
[----:B------:R-:W-:Y:S01]  /*5270*/  UMOV UR6, 0xffffffff ;  /* 0xffffffff00067882 */ /* 0x000fe20000000000 */
[----:B------:R-:W-:Y:S01]  /*5280*/  BSSY B0, `(.L_x_93) ;  /* 0x00000cc000007945 */ /* 0x000fe20003800000 */
[----:B------:R-:W-:Y:S01]  /*5290*/  USHF.L.U32 UR6, UR6, UR5, URZ ;  /* 0x0000000506067299 */ /* 0x000fe2000800063f */
[C---:B------:R-:W-:Y:S01]  /*52a0*/  ISETP.NE.AND P2, PT, R11.reuse, RZ, PT ;  /* 0x000000ff0b00720c */ /* 0x040fe20003f45270 */
[----:B------:R-:W-:Y:S01]  /*52b0*/  UMOV UR7, 0x1 ;  /* 0x0000000100077882 */ /* 0x000fe20000000000 */
[----:B------:R-:W-:Y:S01]  /*52c0*/  ISETP.NE.OR P0, PT, R11, RZ, !P0 ;  /* 0x000000ff0b00720c */ /* 0x000fe20004705670 */
[----:B------:R-:W-:Y:S01]  /*52d0*/  IMAD.MOV.U32 R14, RZ, RZ, 0x1 ;  /* 0x00000001ff0e7424 */ /* 0x000fe200078e00ff */
[----:B------:R-:W-:Y:S01]  /*52e0*/  LOP3.LUT R13, R7, 0x2, RZ, 0xfc, !PT ;  /* 0x00000002070d7812 */ /* 0x000fe200078efcff */
[----:B------:R-:W-:Y:S01]  /*52f0*/  IMAD.MOV.U32 R12, RZ, RZ, 0x1 ;  /* 0x00000001ff0c7424 */ /* 0x000fe200078e00ff */
[----:B------:R-:W-:Y:S01]  /*5300*/  ULDC UR4, c[0x0][0x700] ;  /* 0x0001c00000047ab9 */ /* 0x000fe20000000800 */
[----:B------:R-:W-:Y:S01]  /*5310*/  IMAD.MOV.U32 R15, RZ, RZ, RZ ;  /* 0x000000ffff0f7224 */ /* 0x000fe200078e00ff */
[----:B------:R-:W-:-:S02]  /*5320*/  USHF.L.U32 UR15, UR7, UR5, URZ ;  /* 0x00000005070f7299 */ /* 0x000fc4000800063f */
[----:B------:R-:W-:Y:S02]  /*5330*/  UIADD3 UR21, UR14, 0x1, URZ ;  /* 0x000000010e157890 */ /* 0x000fe4000fffe03f */
[----:B------:R-:W-:Y:S02]  /*5340*/  UIADD3 UR4, UR4, -0x1, URZ ;  /* 0xffffffff04047890 */ /* 0x000fe4000fffe03f */
[----:B------:R-:W-:Y:S01]  /*5350*/  ULOP3.LUT UR5, URZ, UR6, URZ, 0x33, !UPT ;  /* 0x000000063f057292 */ /* 0x000fe2000f8e333f */
[----:B------:R-:W-:-:S11]  /*5360*/  ULDC.64 UR32, c[0x0][0x198] ;  /* 0x0000660000207ab9 */ /* 0x000fd60000000a00 */
.L_x_105:
[----:B------:R-:W-:-:S03]  /*5370*/  UMOV UR6, 0xffffffff ;  /* 0xffffffff00067882 */ /* 0x000fc60000000000 */
[----:B------:R-:W-:Y:S05]  /*5380*/  BRA.DIV UR6, `(.L_x_94) ;  /* 0x0000001606cc7947 */ /* 0x000fea000b800000 */
[----:B------:R-:W-:-:S13]  /*5390*/  ELECT P1, URZ, PT ;  /* 0x00000000003f782f */ /* 0x000fda0003820000 */
.L_x_131:
[----:B------:R-:W0:Y:S01]  /*53a0*/  LDC R10, c[0x0][0x604] ;  /* 0x00018100ff0a7b82 */ /* 0x000e220000000800 */
[----:B------:R-:W-:Y:S01]  /*53b0*/  BSSY B1, `(.L_x_95) ;  /* 0x0000045000017945 */ /* 0x000fe20003800000 */
[----:B0-----:R-:W-:-:S13]  /*53c0*/  ISETP.LT.OR P1, PT, R10, 0x1, !P1 ;  /* 0x000000010a00780c */ /* 0x001fda0004f21670 */
[----:B------:R-:W-:Y:S05]  /*53d0*/  @P1 BRA `(.L_x_96) ;  /* 0x0000000400081947 */ /* 0x000fea0003800000 */
[----:B------:R-:W-:Y:S01]  /*53e0*/  IMAD.SHL.U32 R17, R4, 0x40, RZ ;  /* 0x0000004004117824 */ /* 0x000fe200078e00ff */
[----:B------:R-:W-:Y:S01]  /*53f0*/  CS2R R20, SRZ ;  /* 0x0000000000147805 */ /* 0x000fe2000001ff00 */
[----:B------:R-:W-:Y:S02]  /*5400*/  IMAD.SHL.U32 R24, R6, 0x40, RZ ;  /* 0x0000004006187824 */ /* 0x000fe400078e00ff */
[----:B------:R-:W-:Y:S02]  /*5410*/  IMAD.U32 R22, RZ, RZ, UR21 ;  /* 0x00000015ff167e24 */ /* 0x000fe4000f8e00ff */
[----:B------:R-:W-:Y:S02]  /*5420*/  IMAD.MOV.U32 R4, RZ, RZ, R12 ;  /* 0x000000ffff047224 */ /* 0x000fe400078e000c */
[----:B------:R-:W-:Y:S02]  /*5430*/  IMAD.MOV.U32 R10, RZ, RZ, R15 ;  /* 0x000000ffff0a7224 */ /* 0x000fe400078e000f */
[----:B------:R-:W-:-:S07]  /*5440*/  IMAD.MOV.U32 R23, RZ, RZ, RZ ;  /* 0x000000ffff177224 */ /* 0x000fce00078e00ff */
.L_x_100:
[----:B------:R-:W0:Y:S01]  /*5450*/  S2R R16, SR_CgaCtaId ;  /* 0x0000000000107919 */ /* 0x000e220000008800 */
[----:B------:R-:W-:-:S04]  /*5460*/  MOV R11, 0x400 ;  /* 0x00000400000b7802 */ /* 0x000fc80000000f00 */
[----:B0-----:R-:W-:Y:S02]  /*5470*/  LEA R19, R16, R11, 0x18 ;  /* 0x0000000b10137211 */ /* 0x001fe400078ec0ff */
[----:B------:R-:W-:Y:S01]  /*5480*/  SHF.L.U32 R11, R4, 0x1f, RZ ;  /* 0x0000001f040b7819 */ /* 0x000fe200000006ff */
[----:B------:R-:W0:Y:S02]  /*5490*/  @!P2 LDC R16, c[0x0][0x640] ;  /* 0x00019000ff10ab82 */ /* 0x000e240000000800 */
[----:B------:R-:W-:-:S04]  /*54a0*/  IMAD R18, R10, 0x8, R19 ;  /* 0x000000080a127824 */ /* 0x000fc800078e0213 */
[----:B------:R-:W1:Y:S02]  /*54b0*/  SYNCS.PHASECHK.TRANS64.TRYWAIT P1, [R18+URZ+0x88], R11 ;  /* 0x0000880b120075a7 */ /* 0x000e64000802017f */
[----:B-1----:R-:W-:Y:S05]  /*54c0*/  @!P1 BRA `(.L_x_97) ;  /* 0x00000014009c9947 */ /* 0x002fea0003800000 */
.L_x_132:
[----:B-1----:R-:W-:Y:S01]  /*54d0*/  PRMT R11, R13, 0x9910, RZ ;  /* 0x000099100d0b7816 */ /* 0x002fe200000000ff */
[----:B0-----:R0:W-:Y:S03]  /*54e0*/  @!P2 SYNCS.ARRIVE.TRANS64 RZ, [R18+URZ], R16 ;  /* 0x0000001012ffa9a7 */ /* 0x0011e6000800003f */
[----:B------:R-:W-:-:S13]  /*54f0*/  ISETP.NE.AND P1, PT, R11, 0x2, PT ;  /* 0x000000020b00780c */ /* 0x000fda0003f25270 */
[----:B0-----:R-:W-:Y:S05]  /*5500*/  @P1 BRA `(.L_x_98) ;  /* 0x0000000000041947 */ /* 0x001fea0003800000 */
[----:B------:R-:W-:Y:S01]  /*5510*/  BPT.TRAP 0x1 ;  /* 0x000000040000795c */ /* 0x000fe20000300000 */
.L_x_98:
[----:B------:R-:W-:Y:S05]  /*5520*/  @P0 BRA `(.L_x_99) ;  /* 0x0000000000040947 */ /* 0x000fea0003800000 */
[----:B------:R-:W-:Y:S01]  /*5530*/  BPT.TRAP 0x1 ;  /* 0x000000040000795c */ /* 0x000fe20000300000 */
.L_x_99:
[--C-:B------:R-:W-:Y:S01]  /*5540*/  IMAD R11, R10, 0x1000, R19.reuse ;  /* 0x000010000a0b7824 */ /* 0x100fe200078e0213 */
[----:B------:R-:W-:Y:S01]  /*5550*/  R2UR UR25, R18 ;  /* 0x00000000121972ca */ /* 0x000fe200000e0000 */
[----:B------:R-:W-:Y:S01]  /*5560*/  VIADD R22, R22, 0xffffffff ;  /* 0xffffffff16167836 */ /* 0x000fe20000000000 */
[----:B------:R-:W-:Y:S01]  /*5570*/  R2UR UR28, R5 ;  /* 0x00000000051c72ca */ /* 0x000fe200000e0000 */
[----:B------:R-:W-:Y:S01]  /*5580*/  UIADD3 UR6, UP0, UR32, 0xf0, URZ ;  /* 0x000000f020067890 */ /* 0x000fe2000ff1e03f */
[----:B------:R-:W-:Y:S01]  /*5590*/  R2UR UR24, R11 ;  /* 0x000000000b1872ca */ /* 0x000fe200000e0000 */
[C-C-:B------:R-:W-:Y:S01]  /*55a0*/  IMAD R11, R10.reuse, 0x400, R19.reuse ;  /* 0x000004000a0b7824 */ /* 0x140fe200078e0213 */
[----:B------:R-:W-:Y:S01]  /*55b0*/  R2UR UR26, R21 ;  /* 0x00000000151a72ca */ /* 0x000fe200000e0000 */
[----:B------:R-:W-:Y:S01]  /*55c0*/  IMAD R19, R10, 0x2000, R19 ;  /* 0x000020000a137824 */ /* 0x000fe200078e0213 */
[----:B------:R-:W-:Y:S01]  /*55d0*/  R2UR UR27, R24 ;  /* 0x00000000181b72ca */ /* 0x000fe200000e0000 */
[----:B------:R-:W-:Y:S01]  /*55e0*/  UIADD3 UR22, UP1, UR32, 0x1f0, URZ ;  /* 0x000001f020167890 */ /* 0x000fe2000ff3e03f */
[----:B------:R-:W-:Y:S01]  /*55f0*/  R2UR UR8, R11 ;  /* 0x000000000b0872ca */ /* 0x000fe200000e0000 */
[----:B------:R-:W-:Y:S01]  /*5600*/  UIADD3 UR34, UP2, UR32, 0x2f0, URZ ;  /* 0x000002f020227890 */ /* 0x000fe2000ff5e03f */
[----:B------:R-:W-:Y:S01]  /*5610*/  R2UR UR16, R19 ;  /* 0x00000000131072ca */ /* 0x000fe200000e0000 */
[----:B------:R-:W-:Y:S01]  /*5620*/  UIADD3.X UR7, URZ, UR33, URZ, UP0, !UPT ;  /* 0x000000213f077290 */ /* 0x000fe200087fe43f */
[----:B------:R-:W-:Y:S01]  /*5630*/  R2UR UR11, R6 ;  /* 0x00000000060b72ca */ /* 0x000fe200000e0000 */
[----:B------:R-:W-:Y:S01]  /*5640*/  UIADD3.X UR23, URZ, UR33, URZ, UP1, !UPT ;  /* 0x000000213f177290 */ /* 0x000fe20008ffe43f */
[----:B------:R-:W-:Y:S01]  /*5650*/  R2UR UR12, R23 ;  /* 0x00000000170c72ca */ /* 0x000fe200000e0000 */
[----:B------:R-:W-:Y:S01]  /*5660*/  UIADD3 UR24, UR24, 0x200, URZ ;  /* 0x0000020018187890 */ /* 0x000fe2000fffe03f */
[----:B------:R-:W-:Y:S01]  /*5670*/  R2UR UR18, R20 ;  /* 0x00000000141272ca */ /* 0x000fe200000e0000 */
[----:B------:R-:W-:Y:S01]  /*5680*/  VIADD R10, R10, 0x1 ;  /* 0x000000010a0a7836 */ /* 0x000fe20000000000 */
[----:B------:R-:W-:Y:S01]  /*5690*/  R2UR UR19, R17 ;  /* 0x00000000111372ca */ /* 0x000fe200000e0000 */
[----:B------:R-:W-:Y:S01]  /*56a0*/  UIADD3.X UR35, URZ, UR33, URZ, UP2, !UPT ;  /* 0x000000213f237290 */ /* 0x000fe200097fe43f */
[----:B------:R-:W-:Y:S01]  /*56b0*/  ISETP.GT.AND P4, PT, R22, 0x1, PT ;  /* 0x000000011600780c */ /* 0x000fe20003f84270 */
[----:B------:R-:W-:Y:S01]  /*56c0*/  UIADD3 UR8, UR8, 0x33200, URZ ;  /* 0x0003320008087890 */ /* 0x000fe2000fffe03f */
[C---:B------:R-:W-:Y:S01]  /*56d0*/  ISETP.NE.AND P1, PT, R10.reuse, 0x11, PT ;  /* 0x000000110a00780c */ /* 0x040fe20003f25270 */
[----:B------:R-:W-:Y:S01]  /*56e0*/  UIADD3 UR16, UR16, 0x11200, URZ ;  /* 0x0001120010107890 */ /* 0x000fe2000fffe03f */
[----:B------:R-:W-:Y:S01]  /*56f0*/  VIADD R23, R23, 0x1 ;  /* 0x0000000117177836 */ /* 0x000fe20000000000 */
[----:B------:R-:W-:Y:S01]  /*5700*/  UMOV UR30, 0x0 ;  /* 0x00000000001e7882 */ /* 0x000fe20000000000 */
[----:B------:R-:W-:Y:S01]  /*5710*/  UMOV UR31, 0x10000000 ;  /* 0x10000000001f7882 */ /* 0x000fe20000000000 */
[----:B------:R-:W-:Y:S01]  /*5720*/  UMOV UR10, URZ ;  /* 0x0000003f000a7c82 */ /* 0x000fe20008000000 */
[----:B------:R-:W-:Y:S01]  /*5730*/  UMOV UR9, UR25 ;  /* 0x0000001900097c82 */ /* 0x000fe20008000000 */
[----:B------:R-:W-:Y:S01]  /*5740*/  UMOV UR13, UR28 ;  /* 0x0000001c000d7c82 */ /* 0x000fe20008000000 */
[----:B------:R0:W-:Y:S01]  /*5750*/  UTMALDG.3D [UR24], [UR6], desc[UR30] ;  /* 0x00001e18060075b4 */ /* 0x0001e20008011000 */
[----:B------:R-:W-:Y:S01]  /*5760*/  UMOV UR17, UR25 ;  /* 0x0000001900117c82 */ /* 0x000fe20008000000 */
[----:B------:R-:W-:Y:S01]  /*5770*/  UMOV UR20, UR28 ;  /* 0x0000001c00147c82 */ /* 0x000fe20008000000 */
[----:B------:R-:W-:Y:S01]  /*5780*/  SEL R11, RZ, 0x1, P1 ;  /* 0x00000001ff0b7807 */ /* 0x000fe20000800000 */
[----:B------:R-:W-:Y:S01]  /*5790*/  VIADD R21, R21, 0x40 ;  /* 0x0000004015157836 */ /* 0x000fe20000000000 */
[----:B------:R-:W-:Y:S01]  /*57a0*/  SEL R10, R10, RZ, P1 ;  /* 0x000000ff0a0a7207 */ /* 0x000fe20000800000 */
[----:B------:R-:W-:Y:S01]  /*57b0*/  VIADD R20, R20, 0x80 ;  /* 0x0000008014147836 */ /* 0x000fe20000000000 */
[----:B------:R-:W-:Y:S01]  /*57c0*/  LOP3.LUT R4, R4, R11, RZ, 0x3c, !PT ;  /* 0x0000000b04047212 */ /* 0x000fe200078e3cff */
[----:B------:R0:W-:Y:S01]  /*57d0*/  UTMALDG.4D [UR8], [UR22], desc[UR30] ;  /* 0x00001e08160075b4 */ /* 0x0001e20008019000 */
[----:B------:R0:W-:Y:S02]  /*57e0*/  UTMALDG.3D [UR16], [UR34], desc[UR30] ;  /* 0x00001e10220075b4 */ /* 0x0001e40008011000 */
[----:B0-----:R-:W-:Y:S05]  /*57f0*/  @P4 BRA `(.L_x_100) ;  /* 0xfffffffc00144947 */ /* 0x001fea000383ffff */
.L_x_96:
[----:B------:R-:W-:Y:S05]  /*5800*/  BSYNC B1 ;  /* 0x0000000000017941 */ /* 0x000fea0003800000 */
.L_x_95:
[----:B------:R-:W-:Y:S01]  /*5810*/  LOP3.LUT P5, RZ, R14, 0xff, RZ, 0xc0, !PT ;  /* 0x000000ff0eff7812 */ /* 0x000fe200078ac0ff */
[----:B------:R-:W-:Y:S01]  /*5820*/  VIADD R6, R15, UR14 ;  /* 0x0000000e0f067c36 */ /* 0x000fe20008000000 */
[----:B------:R-:W-:Y:S01]  /*5830*/  ULDC.64 UR6, c[0x0][0x750] ;  /* 0x0001d40000067ab9 */ /* 0x000fe20000000a00 */
[----:B------:R-:W-:Y:S01]  /*5840*/  IMAD.U32 R11, RZ, RZ, UR14 ;  /* 0x0000000eff0b7e24 */ /* 0x000fe2000f8e00ff */
[----:B------:R-:W-:Y:S01]  /*5850*/  UISETP.GE.U32.AND UP0, UPT, UR14, 0x11, UPT ;  /* 0x000000110e00788c */ /* 0x000fe2000bf06070 */
[----:B------:R-:W-:Y:S01]  /*5860*/  BSSY B1, `(.L_x_101) ;  /* 0x000006b000017945 */ /* 0x000fe20003800000 */
[----:B------:R-:W-:Y:S02]  /*5870*/  ISETP.GT.U32.AND P1, PT, R6, 0x10, PT ;  /* 0x000000100600780c */ /* 0x000fe40003f24070 */
[----:B------:R-:W-:Y:S02]  /*5880*/  PRMT R14, RZ, 0x7610, R14 ;  /* 0x00007610ff0e7816 */ /* 0x000fe4000000000e */
[----:B------:R-:W-:-:S02]  /*5890*/  ISETP.LT.U32.AND P1, PT, R11, 0x11, P1 ;  /* 0x000000110b00780c */ /* 0x000fc40000f21070 */
[----:B------:R-:W-:Y:S01]  /*58a0*/  PLOP3.LUT P4, PT, PT, PT, UP0, 0x80, 0x0 ;  /* 0x000000000000781c */ /* 0x000fe20003f8f008 */
[----:B------:R-:W0:Y:S01]  /*58b0*/  @P5 S2R R5, SR_CgaCtaId ;  /* 0x0000000000055919 */ /* 0x000e220000008800 */
[----:B------:R-:W-:-:S04]  /*58c0*/  @P5 MOV R4, 0x400 ;  /* 0x0000040000045802 */ /* 0x000fc80000000f00 */
[----:B0-----:R-:W-:Y:S01]  /*58d0*/  @P5 LEA R10, R5, R4, 0x18 ;  /* 0x00000004050a5211 */ /* 0x001fe200078ec0ff */
[----:B------:R-:W-:-:S03]  /*58e0*/  IMAD.WIDE.U32 R4, R6, -0xf0f0f0f, RZ ;  /* 0xf0f0f0f106047825 */ /* 0x000fc600078e00ff */
[----:B------:R0:W-:Y:S01]  /*58f0*/  @P5 SYNCS.ARRIVE.TRANS64.A1T0 RZ, [R10+URZ+0x148], RZ ;  /* 0x000148ff0aff59a7 */ /* 0x0001e2000810003f */
[----:B------:R-:W-:Y:S01]  /*5900*/  IADD3 R2, P5, R2, R8, RZ ;  /* 0x0000000802027210 */ /* 0x000fe20007fbe0ff */
[----:B------:R-:W-:Y:S01]  /*5910*/  IMAD.MOV.U32 R4, RZ, RZ, -0x1 ;  /* 0xffffffffff047424 */ /* 0x000fe200078e00ff */
[----:B------:R-:W-:Y:S02]  /*5920*/  SHF.R.U32.HI R11, RZ, 0x4, R5 ;  /* 0x00000004ff0b7819 */ /* 0x000fe40000011605 */
[----:B------:R-:W-:Y:S01]  /*5930*/  SEL R5, RZ, 0x1, !P1 ;  /* 0x00000001ff057807 */ /* 0x000fe20004800000 */
[----:B------:R-:W-:Y:S01]  /*5940*/  IMAD.X R3, R3, 0x1, R0, P5 ;  /* 0x0000000103037824 */ /* 0x000fe200028e0600 */
[----:B------:R-:W-:Y:S01]  /*5950*/  ISETP.GE.U32.AND P1, PT, R2, UR6, PT ;  /* 0x0000000602007c0c */ /* 0x000fe2000bf26070 */
[----:B------:R-:W-:Y:S01]  /*5960*/  IMAD R15, R11, -0x11, R6 ;  /* 0xffffffef0b0f7824 */ /* 0x000fe200078e0206 */
[----:B------:R-:W-:Y:S01]  /*5970*/  LOP3.LUT R12, R12, R5, RZ, 0x3c, !PT ;  /* 0x000000050c0c7212 */ /* 0x000fe200078e3cff */
[----:B------:R-:W-:Y:S01]  /*5980*/  IMAD.MOV.U32 R6, RZ, RZ, -0x1 ;  /* 0xffffffffff067424 */ /* 0x000fe200078e00ff */
[----:B------:R-:W-:Y:S01]  /*5990*/  ISETP.GE.U32.AND.EX P1, PT, R3, UR7, PT, P1 ;  /* 0x0000000703007c0c */ /* 0x000fe2000bf26110 */
[----:B------:R-:W-:Y:S01]  /*59a0*/  IMAD.MOV.U32 R5, RZ, RZ, -0x1 ;  /* 0xffffffffff057424 */ /* 0x000fe200078e00ff */
[----:B------:R-:W-:-:S02]  /*59b0*/  @P4 LOP3.LUT R12, R12, 0x1, R11, 0x78, !PT ;  /* 0x000000010c0c4812 */ /* 0x000fc400078e780b */
[----:B0-----:R-:W-:-:S09]  /*59c0*/  PRMT R10, RZ, 0x7610, R10 ;  /* 0x00007610ff0a7816 */ /* 0x001fd2000000000a */
[----:B------:R-:W-:Y:S05]  /*59d0*/  @P1 BRA `(.L_x_102) ;  /* 0x00000004004c1947 */ /* 0x000fea0003800000 */
[----:B------:R-:W0:Y:S01]  /*59e0*/  S2R R17, SR_CTAID.X ;  /* 0x0000000000117919 */ /* 0x000e220000002500 */
[----:B------:R-:W-:Y:S01]  /*59f0*/  ULDC.64 UR6, c[0x0][0x728] ;  /* 0x0001ca0000067ab9 */ /* 0x000fe20000000a00 */
[----:B------:R-:W1:Y:S01]  /*5a00*/  LDC R18, c[0x0][0x144] ;  /* 0x00005100ff127b82 */ /* 0x000e620000000800 */
[----:B------:R-:W-:Y:S01]  /*5a10*/  ISETP.NE.U32.AND P1, PT, RZ, UR6, PT ;  /* 0x00000006ff007c0c */ /* 0x000fe2000bf25070 */
[----:B------:R-:W2:Y:S01]  /*5a20*/  S2R R6, SR_CTAID.Y ;  /* 0x0000000000067919 */ /* 0x000ea20000002600 */
[----:B------:R-:W-:Y:S01]  /*5a30*/  ULDC UR8, c[0x0][0x150] ;  /* 0x0000540000087ab9 */ /* 0x000fe20000000800 */
[----:B------:R-:W-:Y:S01]  /*5a40*/  ULDC UR9, c[0x0][0x730] ;  /* 0x0001cc0000097ab9 */ /* 0x000fe20000000800 */
[----:B------:R-:W-:Y:S01]  /*5a50*/  ISETP.NE.AND.EX P1, PT, RZ, UR7, PT, P1 ;  /* 0x00000007ff007c0c */ /* 0x000fe2000bf25310 */
[----:B------:R-:W-:Y:S01]  /*5a60*/  IMAD.MOV.U32 R4, RZ, RZ, R2 ;  /* 0x000000ffff047224 */ /* 0x000fe200078e0002 */
[----:B0-----:R-:W-:-:S05]  /*5a70*/  I2FP.F32.U32 R5, R17 ;  /* 0x0000001100057245 */ /* 0x001fca0000201000 */
[----:B------:R-:W-:Y:S01]  /*5a80*/  FMUL R20, R5, UR8 ;  /* 0x0000000805147c20 */ /* 0x000fe20008400000 */
[----:B------:R-:W-:-:S05]  /*5a90*/  IMAD.MOV.U32 R5, RZ, RZ, R3 ;  /* 0x000000ffff057224 */ /* 0x000fca00078e0003 */
[----:B--2---:R-:W-:Y:S05]  /*5aa0*/  @!P1 BRA `(.L_x_103) ;  /* 0x0000000000289947 */ /* 0x004fea0003800000 */
[----:B------:R-:W-:Y:S02]  /*5ab0*/  ULDC UR8, c[0x0][0x734] ;  /* 0x0001cd0000087ab9 */ /* 0x000fe40000000800 */
[----:B------:R-:W-:-:S05]  /*5ac0*/  IADD3 R5, P1, R2, UR8, RZ ;  /* 0x0000000802057c10 */ /* 0x000fca000ff3e0ff */
[----:B------:R-:W-:-:S04]  /*5ad0*/  IMAD.X R19, RZ, RZ, R3, P1 ;  /* 0x000000ffff137224 */ /* 0x000fc800008e0603 */
[----:B------:R-:W-:-:S04]  /*5ae0*/  IMAD.WIDE.U32 R10, R19, UR6, RZ ;  /* 0x00000006130a7c25 */ /* 0x000fc8000f8e00ff */
[----:B------:R-:W-:-:S04]  /*5af0*/  IMAD.WIDE.U32 R10, P1, R5, UR7, R10 ;  /* 0x00000007050a7c25 */ /* 0x000fc8000f82000a */
[----:B------:R-:W-:-:S04]  /*5b00*/  IMAD.WIDE.U32 R4, R5, UR6, RZ ;  /* 0x0000000605047c25 */ /* 0x000fc8000f8e00ff */
[----:B------:R-:W-:Y:S01]  /*5b10*/  IMAD.MOV.U32 R4, RZ, RZ, R11 ;  /* 0x000000ffff047224 */ /* 0x000fe200078e000b */
[----:B------:R-:W-:Y:S01]  /*5b20*/  IADD3 RZ, P4, R5, R10, RZ ;  /* 0x0000000a05ff7210 */ /* 0x000fe20007f9e0ff */
[----:B------:R-:W-:-:S04]  /*5b30*/  IMAD.X R5, RZ, RZ, RZ, P1 ;  /* 0x000000ffff057224 */ /* 0x000fc800008e06ff */
[----:B------:R-:W-:-:S08]  /*5b40*/  IMAD.WIDE.U32.X R4, R19, UR7, R4, P4 ;  /* 0x0000000713047c25 */ /* 0x000fd0000a0e0404 */
.L_x_103:
[--C-:B------:R-:W-:Y:S01]  /*5b50*/  SHF.R.U64 R16, R4, UR9, R5.reuse ;  /* 0x0000000904107c19 */ /* 0x100fe20008001205 */
[----:B------:R-:W0:Y:S01]  /*5b60*/  F2I.U32.TRUNC.NTZ R20, R20 ;  /* 0x0000001400147305 */ /* 0x000e22000020f000 */
[----:B------:R-:W-:Y:S01]  /*5b70*/  SHF.R.U32.HI R4, RZ, UR9, R5 ;  /* 0x00000009ff047c19 */ /* 0x000fe20008011605 */
[----:B------:R-:W-:Y:S01]  /*5b80*/  ULDC.64 UR6, c[0x0][0x720] ;  /* 0x0001c80000067ab9 */ /* 0x000fe20000000a00 */
[----:B------:R-:W-:Y:S01]  /*5b90*/  IADD3 R11, P1, RZ, -R16, RZ ;  /* 0x80000010ff0b7210 */ /* 0x000fe20007f3e0ff */
[----:B------:R-:W-:Y:S01]  /*5ba0*/  ULDC.64 UR8, c[0x0][0x740] ;  /* 0x0001d00000087ab9 */ /* 0x000fe20000000a00 */
[----:B------:R-:W2:Y:S03]  /*5bb0*/  LDC R21, c[0x0][0x148] ;  /* 0x00005200ff157b82 */ /* 0x000ea60000000800 */
[----:B------:R-:W-:Y:S01]  /*5bc0*/  IMAD.X R4, RZ, RZ, ~R4, P1 ;  /* 0x000000ffff047224 */ /* 0x000fe200008e0e04 */
[----:B------:R-:W-:-:S03]  /*5bd0*/  ISETP.NE.U32.AND P1, PT, RZ, UR8, PT ;  /* 0x00000008ff007c0c */ /* 0x000fc6000bf25070 */
[----:B------:R-:W-:Y:S01]  /*5be0*/  IMAD R10, R4, UR6, RZ ;  /* 0x00000006040a7c24 */ /* 0x000fe2000f8e02ff */
[----:B------:R-:W-:Y:S01]  /*5bf0*/  ISETP.NE.AND.EX P1, PT, RZ, UR9, PT, P1 ;  /* 0x00000009ff007c0c */ /* 0x000fe2000bf25310 */
[----:B------:R-:W-:Y:S01]  /*5c00*/  IMAD.WIDE.U32 R4, R11, UR6, R2 ;  /* 0x000000060b047c25 */ /* 0x000fe2000f8e0002 */
[----:B------:R-:W-:-:S03]  /*5c10*/  ULDC UR6, c[0x0][0x718] ;  /* 0x0001c60000067ab9 */ /* 0x000fc60000000800 */
[----:B------:R-:W-:Y:S01]  /*5c20*/  IMAD R11, R11, UR7, R10 ;  /* 0x000000070b0b7c24 */ /* 0x000fe2000f8e020a */
[----:B------:R-:W-:Y:S01]  /*5c30*/  ULDC UR7, c[0x0][0x154] ;  /* 0x0000550000077ab9 */ /* 0x000fe20000000800 */
[----:B0-----:R-:W-:Y:S02]  /*5c40*/  IMAD.MOV R10, RZ, RZ, -R20 ;  /* 0x000000ffff0a7224 */ /* 0x001fe400078e0a14 */
[----:B------:R-:W-:Y:S02]  /*5c50*/  IMAD.IADD R5, R5, 0x1, R11 ;  /* 0x0000000105057824 */ /* 0x000fe400078e020b */
[----:B-1----:R-:W-:Y:S01]  /*5c60*/  IMAD R17, R18, R10, R17 ;  /* 0x0000000a12117224 */ /* 0x002fe200078e0211 */
[----:B------:R-:W-:Y:S02]  /*5c70*/  I2FP.F32.U32 R10, R6 ;  /* 0x00000006000a7245 */ /* 0x000fe40000201000 */
[--C-:B------:R-:W-:Y:S02]  /*5c80*/  SHF.R.U64 R18, R4, UR6, R5.reuse ;  /* 0x0000000604127c19 */ /* 0x100fe40008001205 */
[----:B------:R-:W-:Y:S01]  /*5c90*/  SHF.R.U32.HI R5, RZ, UR6, R5 ;  /* 0x00000006ff057c19 */ /* 0x000fe20008011605 */
[----:B------:R-:W-:Y:S01]  /*5ca0*/  FMUL R10, R10, UR7 ;  /* 0x000000070a0a7c20 */ /* 0x000fe20008400000 */
[----:B------:R-:W-:-:S02]  /*5cb0*/  ULDC UR6, c[0x0][0x708] ;  /* 0x0001c20000067ab9 */ /* 0x000fc40000000800 */
[--C-:B------:R-:W-:Y:S01]  /*5cc0*/  SHF.R.U64 R20, R18, UR6, R5.reuse ;  /* 0x0000000612147c19 */ /* 0x100fe20008001205 */
[----:B------:R0:W1:Y:S01]  /*5cd0*/  F2I.U32.TRUNC.NTZ R22, R10 ;  /* 0x0000000a00167305 */ /* 0x000062000020f000 */
[----:B------:R-:W-:Y:S01]  /*5ce0*/  SHF.R.U32.HI R5, RZ, UR6, R5 ;  /* 0x00000006ff057c19 */ /* 0x000fe20008011605 */
[----:B------:R-:W-:-:S03]  /*5cf0*/  ULDC UR6, c[0x0][0x758] ;  /* 0x0001d60000067ab9 */ /* 0x000fc60000000800 */
[--C-:B------:R-:W-:Y:S02]  /*5d00*/  SHF.R.U64 R19, R20, UR6, R5.reuse ;  /* 0x0000000614137c19 */ /* 0x100fe40008001205 */
[----:B------:R-:W-:-:S03]  /*5d10*/  SHF.R.U32.HI R23, RZ, UR6, R5 ;  /* 0x00000006ff177c19 */ /* 0x000fc60008011605 */
[----:B------:R-:W-:Y:S02]  /*5d20*/  IMAD.MOV.U32 R4, RZ, RZ, R19 ;  /* 0x000000ffff047224 */ /* 0x000fe400078e0013 */
[----:B------:R-:W-:Y:S01]  /*5d30*/  IMAD.MOV.U32 R5, RZ, RZ, R23 ;  /* 0x000000ffff057224 */ /* 0x000fe200078e0017 */
[----:B0-----:R-:W-:Y:S06]  /*5d40*/  @!P1 BRA `(.L_x_104) ;  /* 0x0000000000289947 */ /* 0x001fec0003800000 */
        /* <DEDUP_REMOVED lines=10> */
.L_x_104:
[----:B------:R-:W-:Y:S01]  /*5df0*/  ULDC UR6, c[0x0][0x748] ;  /* 0x0001d20000067ab9 */ /* 0x000fe20000000800 */
[----:B-1----:R-:W-:Y:S01]  /*5e00*/  IMAD.MOV R22, RZ, RZ, -R22 ;  /* 0x000000ffff167224 */ /* 0x002fe200078e0a16 */
[----:B------:R-:W-:Y:S01]  /*5e10*/  SHF.R.U64 R5, R4, UR6, R5 ;  /* 0x0000000604057c19 */ /* 0x000fe20008001205 */
[----:B------:R-:W-:Y:S01]  /*5e20*/  ULDC UR6, c[0x0][0x738] ;  /* 0x0001ce0000067ab9 */ /* 0x000fe20000000800 */
[----:B------:R-:W-:Y:S01]  /*5e30*/  LOP3.LUT R4, R20, UR5, RZ, 0xc0, !PT ;  /* 0x0000000514047c12 */ /* 0x000fe2000f8ec0ff */
[----:B--2---:R-:W-:Y:S01]  /*5e40*/  @P3 IMAD R17, R21, R22, R6 ;  /* 0x0000001615113224 */ /* 0x004fe200078e0206 */
[----:B------:R-:W-:Y:S01]  /*5e50*/  LOP3.LUT R18, R18, UR4, RZ, 0xc0, !PT ;  /* 0x0000000412127c12 */ /* 0x000fe2000f8ec0ff */
[----:B------:R-:W-:Y:S01]  /*5e60*/  IMAD.MOV R6, RZ, RZ, -R5 ;  /* 0x000000ffff067224 */ /* 0x000fe200078e0a05 */
[----:B------:R-:W-:Y:S01]  /*5e70*/  ULDC UR7, c[0x0][0x710] ;  /* 0x0001c40000077ab9 */ /* 0x000fe20000000800 */
[----:B------:R-:W-:Y:S02]  /*5e80*/  IMAD R4, R5, UR15, R4 ;  /* 0x0000000f05047c24 */ /* 0x000fe4000f8e0204 */
[----:B------:R-:W-:Y:S01]  /*5e90*/  IMAD R19, R6, UR6, R19 ;  /* 0x0000000606137c24 */ /* 0x000fe2000f8e0213 */
[----:B------:R-:W-:Y:S01]  /*5ea0*/  ULDC UR6, c[0x0][0x700] ;  /* 0x0001c00000067ab9 */ /* 0x000fe20000000800 */
[----:B------:R-:W-:-:S02]  /*5eb0*/  IMAD R17, R4, UR7, R17 ;  /* 0x0000000704117c24 */ /* 0x000fc4000f8e0211 */
[----:B------:R-:W-:Y:S02]  /*5ec0*/  IMAD R6, R19, UR6, R18 ;  /* 0x0000000613067c24 */ /* 0x000fe4000f8e0212 */
[----:B------:R-:W-:Y:S02]  /*5ed0*/  IMAD.MOV.U32 R10, RZ, RZ, 0x1 ;  /* 0x00000001ff0a7424 */ /* 0x000fe400078e00ff */
[----:B------:R-:W-:Y:S01]  /*5ee0*/  IMAD.MOV.U32 R5, RZ, RZ, R16 ;  /* 0x000000ffff057224 */ /* 0x000fe200078e0010 */
[----:B------:R-:W-:Y:S02]  /*5ef0*/  SEL R4, R6, R17, !P3 ;  /* 0x0000001106047207 */ /* 0x000fe40005800000 */
[----:B------:R-:W-:-:S07]  /*5f00*/  SEL R6, R17, R6, !P3 ;  /* 0x0000000611067207 */ /* 0x000fce0005800000 */
.L_x_102:
[----:B------:R-:W-:Y:S05]  /*5f10*/  BSYNC B1 ;  /* 0x0000000000017941 */ /* 0x000fea0003800000 */
.L_x_101:
[----:B------:R-:W-:-:S13]  /*5f20*/  LOP3.LUT P1, RZ, R10, 0xff, RZ, 0xc0, !PT ;  /* 0x000000ff0aff7812 */ /* 0x000fda000782c0ff */
[----:B------:R-:W-:Y:S05]  /*5f30*/  @P1 BRA `(.L_x_105) ;  /* 0xfffffff4000c1947 */ /* 0x000fea000383ffff */
[----:B------:R-:W-:Y:S05]  /*5f40*/  BSYNC B0 ;  /* 0x0000000000007941 */ /* 0x000fea0003800000 */
.L_x_93:
[----:B------:R-:W-:-:S03]  /*5f50*/  UMOV UR6, 0xffffffff ;  /* 0xffffffff00067882 */ /* 0x000fc60000000000 */
[----:B------:R-:W-:Y:S05]  /*5f60*/  BRA.DIV UR6, `(.L_x_106) ;  /* 0x0000000e06087947 */ /* 0x000fea000b800000 */
[----:B------:R-:W-:-:S13]  /*5f70*/  ELECT P0, URZ, PT ;  /* 0x00000000003f782f */ /* 0x000fda0003800000 */
.L_x_135:
[----:B------:R-:W-:Y:S04]  /*5f80*/  BSSY B0, `(.L_x_107) ;  /* 0x00000a0000007945 */ /* 0x000fe80003800000 */
[----:B------:R-:W-:Y:S05]  /*5f90*/  @!P0 BRA `(.L_x_108) ;  /* 0x0000000800788947 */ /* 0x000fea0003800000 */
[----:B------:R-:W-:-:S04]  /*5fa0*/  LOP3.LUT R7, R7, 0x2, RZ, 0xfc, !PT ;  /* 0x0000000207077812 */ /* 0x000fc800078efcff */
[----:B------:R-:W-:-:S13]  /*5fb0*/  ISETP.NE.AND P0, PT, R7, 0x3, PT ;  /* 0x000000030700780c */ /* 0x000fda0003f05270 */
[----:B------:R-:W-:Y:S05]  /*5fc0*/  @!P0 BRA `(.L_x_109) ;  /* 0x0000000000048947 */ /* 0x000fea0003800000 */
[----:B------:R-:W-:Y:S01]  /*5fd0*/  BPT.TRAP 0x1 ;  /* 0x000000040000795c */ /* 0x000fe20000300000 */
.L_x_109:
[----:B------:R-:W0:Y:S01]  /*5fe0*/  S2R R3, SR_CgaCtaId ;  /* 0x0000000000037919 */ /* 0x000e220000008800 */
[----:B------:R-:W-:Y:S02]  /*5ff0*/  MOV R0, 0x400 ;  /* 0x0000040000007802 */ /* 0x000fe40000000f00 */
[----:B------:R-:W-:Y:S02]  /*6000*/  SHF.L.U32 R2, R12, 0x1f, RZ ;  /* 0x0000001f0c027819 */ /* 0x000fe400000006ff */
[----:B0-----:R-:W-:-:S05]  /*6010*/  LEA R0, R3, R0, 0x18 ;  /* 0x0000000003007211 */ /* 0x001fca00078ec0ff */
[----:B------:R-:W-:-:S04]  /*6020*/  VIADD R0, R0, 0x88 ;  /* 0x0000008800007836 */ /* 0x000fc80000000000 */
[C---:B------:R-:W-:Y:S02]  /*6030*/  IMAD R5, R15.reuse, 0x8, R0 ;  /* 0x000000080f057824 */ /* 0x040fe400078e0200 */
[----:B------:R-:W-:Y:S02]  /*6040*/  VIADD R15, R15, 0x1 ;  /* 0x000000010f0f7836 */ /* 0x000fe40000000000 */
[----:B------:R-:W0:Y:S03]  /*6050*/  SYNCS.PHASECHK.TRANS64.TRYWAIT P0, [R5+URZ], R2 ;  /* 0x00000002050075a7 */ /* 0x000e26000800017f */
[----:B------:R-:W-:-:S04]  /*6060*/  ISETP.NE.AND P1, PT, R15, 0x11, PT ;  /* 0x000000110f00780c */ /* 0x000fc80003f25270 */
[----:B------:R-:W-:Y:S02]  /*6070*/  SEL R3, RZ, 0x1, P1 ;  /* 0x00000001ff037807 */ /* 0x000fe40000800000 */
[----:B------:R-:W-:Y:S02]  /*6080*/  SEL R15, R15, RZ, P1 ;  /* 0x000000ff0f0f7207 */ /* 0x000fe40000800000 */
[----:B------:R-:W-:-:S03]  /*6090*/  LOP3.LUT R12, R12, R3, RZ, 0x3c, !PT ;  /* 0x000000030c0c7212 */ /* 0x000fc600078e3cff */
[----:B------:R-:W-:Y:S01]  /*60a0*/  IMAD R7, R15, 0x8, R0 ;  /* 0x000000080f077824 */ /* 0x000fe200078e0200 */
[----:B------:R-:W-:Y:S01]  /*60b0*/  SHF.L.U32 R4, R12, 0x1f, RZ ;  /* 0x0000001f0c047819 */ /* 0x000fe200000006ff */
[----:B0-----:R-:W-:Y:S06]  /*60c0*/  @!P0 BRA `(.L_x_110) ;  /* 0x0000000800d48947 */ /* 0x001fec0003800000 */
.L_x_136:
[----:B------:R-:W1:Y:S01]  /*60d0*/  SYNCS.PHASECHK.TRANS64.TRYWAIT P0, [R7+URZ], R4 ;  /* 0x00000004070075a7 */ /* 0x000e62000800017f */
[----:B0-----:R-:W-:-:S05]  /*60e0*/  VIADD R2, R15, 0x1 ;  /* 0x000000010f027836 */ /* 0x001fca0000000000 */
[----:B------:R-:W-:-:S04]  /*60f0*/  ISETP.NE.AND P1, PT, R2, 0x11, PT ;  /* 0x000000110200780c */ /* 0x000fc80003f25270 */
[----:B------:R-:W-:Y:S02]  /*6100*/  SEL R3, RZ, 0x1, P1 ;  /* 0x00000001ff037807 */ /* 0x000fe40000800000 */
[----:B------:R-:W-:Y:S02]  /*6110*/  SEL R9, R2, RZ, P1 ;  /* 0x000000ff02097207 */ /* 0x000fe40000800000 */
[----:B------:R-:W-:-:S03]  /*6120*/  LOP3.LUT R12, R12, R3, RZ, 0x3c, !PT ;  /* 0x000000030c0c7212 */ /* 0x000fc600078e3cff */
[----:B------:R-:W-:Y:S01]  /*6130*/  IMAD R6, R9, 0x8, R0 ;  /* 0x0000000809067824 */ /* 0x000fe200078e0200 */
[----:B------:R-:W-:Y:S01]  /*6140*/  SHF.L.U32 R5, R12, 0x1f, RZ ;  /* 0x0000001f0c057819 */ /* 0x000fe200000006ff */
[----:B-1----:R-:W-:Y:S06]  /*6150*/  @!P0 BRA `(.L_x_111) ;  /* 0x0000000800c48947 */ /* 0x002fec0003800000 */
.L_x_137:
[----:B------:R-:W1:Y:S01]  /*6160*/  SYNCS.PHASECHK.TRANS64.TRYWAIT P0, [R6+URZ], R5 ;  /* 0x00000005060075a7 */ /* 0x000e62000800017f */
[----:B------:R-:W-:-:S05]  /*6170*/  VIADD R2, R9, 0x1 ;  /* 0x0000000109027836 */ /* 0x000fca0000000000 */
[----:B------:R-:W-:-:S04]  /*6180*/  ISETP.NE.AND P1, PT, R2, 0x11, PT ;  /* 0x000000110200780c */ /* 0x000fc80003f25270 */
[----:B------:R-:W-:Y:S02]  /*6190*/  SEL R3, RZ, 0x1, P1 ;  /* 0x00000001ff037807 */ /* 0x000fe40000800000 */
[----:B0-----:R-:W-:Y:S02]  /*61a0*/  SEL R7, R2, RZ, P1 ;  /* 0x000000ff02077207 */ /* 0x001fe40000800000 */
[----:B------:R-:W-:-:S03]  /*61b0*/  LOP3.LUT R12, R12, R3, RZ, 0x3c, !PT ;  /* 0x000000030c0c7212 */ /* 0x000fc600078e3cff */
[----:B------:R-:W-:Y:S01]  /*61c0*/  IMAD R9, R7, 0x8, R0 ;  /* 0x0000000807097824 */ /* 0x000fe200078e0200 */
[----:B------:R-:W-:Y:S01]  /*61d0*/  SHF.L.U32 R4, R12, 0x1f, RZ ;  /* 0x0000001f0c047819 */ /* 0x000fe200000006ff */
[----:B-1----:R-:W-:Y:S06]  /*61e0*/  @!P0 BRA `(.L_x_112) ;  /* 0x0000000800b48947 */ /* 0x002fec0003800000 */
.L_x_138:
[----:B------:R-:W1:Y:S01]  /*61f0*/  SYNCS.PHASECHK.TRANS64.TRYWAIT P0, [R9+URZ], R4 ;  /* 0x00000004090075a7 */ /* 0x000e62000800017f */
[----:B------:R-:W-:-:S05]  /*6200*/  VIADD R2, R7, 0x1 ;  /* 0x0000000107027836 */ /* 0x000fca0000000000 */
[----:B------:R-:W-:-:S04]  /*6210*/  ISETP.NE.AND P1, PT, R2, 0x11, PT ;  /* 0x000000110200780c */ /* 0x000fc80003f25270 */
[----:B------:R-:W-:Y:S02]  /*6220*/  SEL R3, RZ, 0x1, P1 ;  /* 0x00000001ff037807 */ /* 0x000fe40000800000 */
[----:B------:R-:W-:Y:S02]  /*6230*/  SEL R7, R2, RZ, P1 ;  /* 0x000000ff02077207 */ /* 0x000fe40000800000 */
[----:B------:R-:W-:-:S03]  /*6240*/  LOP3.LUT R12, R12, R3, RZ, 0x3c, !PT ;  /* 0x000000030c0c7212 */ /* 0x000fc600078e3cff */
[----:B0-----:R-:W-:Y:S01]  /*6250*/  IMAD R6, R7, 0x8, R0 ;  /* 0x0000000807067824 */ /* 0x001fe200078e0200 */
[----:B------:R-:W-:Y:S01]  /*6260*/  SHF.L.U32 R5, R12, 0x1f, RZ ;  /* 0x0000001f0c057819 */ /* 0x000fe200000006ff */
[----:B-1----:R-:W-:Y:S06]  /*6270*/  @!P0 BRA `(.L_x_113) ;  /* 0x0000000800a48947 */ /* 0x002fec0003800000 */
.L_x_139:
        /* <DEDUP_REMOVED lines=9> */
.L_x_140:
        /* <DEDUP_REMOVED lines=9> */
.L_x_141:
        /* <DEDUP_REMOVED lines=9> */
.L_x_142:
        /* <DEDUP_REMOVED lines=9> */
.L_x_143:
        /* <DEDUP_REMOVED lines=9> */
.L_x_144:
        /* <DEDUP_REMOVED lines=9> */
.L_x_145:
        /* <DEDUP_REMOVED lines=9> */
.L_x_146:
        /* <DEDUP_REMOVED lines=9> */
.L_x_147:
        /* <DEDUP_REMOVED lines=9> */
.L_x_148:
[----:B------:R-:W1:Y:S01]  /*6790*/  SYNCS.PHASECHK.TRANS64.TRYWAIT P0, [R9+URZ], R4 ;  /* 0x00000004090075a7 */ /* 0x000e62000800017f */
[----:B------:R-:W-:-:S05]  /*67a0*/  VIADD R2, R7, 0x1 ;  /* 0x0000000107027836 */ /* 0x000fca0000000000 */
[----:B------:R-:W-:-:S04]  /*67b0*/  ISETP.NE.AND P1, PT, R2, 0x11, PT ;  /* 0x000000110200780c */ /* 0x000fc80003f25270 */
[----:B------:R-:W-:Y:S02]  /*67c0*/  SEL R3, RZ, 0x1, P1 ;  /* 0x00000001ff037807 */ /* 0x000fe40000800000 */
[----:B------:R-:W-:Y:S02]  /*67d0*/  SEL R7, R2, RZ, P1 ;  /* 0x000000ff02077207 */ /* 0x000fe40000800000 */
[----:B------:R-:W-:-:S03]  /*67e0*/  LOP3.LUT R12, R12, R3, RZ, 0x3c, !PT ;  /* 0x000000030c0c7212 */ /* 0x000fc600078e3cff */
[----:B------:R-:W-:Y:S01]  /*67f0*/  IMAD R8, R7, 0x8, R0 ;  /* 0x0000000807087824 */ /* 0x000fe200078e0200 */
[----:B0-----:R-:W-:Y:S01]  /*6800*/  SHF.L.U32 R5, R12, 0x1f, RZ ;  /* 0x0000001f0c057819 */ /* 0x001fe200000006ff */
[----:B-1----:R-:W-:Y:S06]  /*6810*/  @!P0 BRA `(.L_x_123) ;  /* 0x0000000800048947 */ /* 0x002fec0003800000 */
.L_x_149:
[----:B------:R-:W1:Y:S01]  /*6820*/  SYNCS.PHASECHK.TRANS64.TRYWAIT P0, [R8+URZ], R5 ;  /* 0x00000005080075a7 */ /* 0x000e62000800017f */
[----:B------:R-:W-:-:S05]  /*6830*/  VIADD R2, R7, 0x1 ;  /* 0x0000000107027836 */ /* 0x000fca0000000000 */
[----:B------:R-:W-:-:S04]  /*6840*/  ISETP.NE.AND P1, PT, R2, 0x11, PT ;  /* 0x000000110200780c */ /* 0x000fc80003f25270 */
[----:B------:R-:W-:Y:S02]  /*6850*/  SEL R3, RZ, 0x1, P1 ;  /* 0x00000001ff037807 */ /* 0x000fe40000800000 */
[----:B------:R-:W-:Y:S02]  /*6860*/  SEL R7, R2, RZ, P1 ;  /* 0x000000ff02077207 */ /* 0x000fe40000800000 */
[----:B0-----:R-:W-:-:S03]  /*6870*/  LOP3.LUT R9, R12, R3, RZ, 0x3c, !PT ;  /* 0x000000030c097212 */ /* 0x001fc600078e3cff */
[----:B------:R-:W-:Y:S01]  /*6880*/  IMAD R11, R7, 0x8, R0 ;  /* 0x00000008070b7824 */ /* 0x000fe200078e0200 */
[----:B------:R-:W-:Y:S01]  /*6890*/  SHF.L.U32 R6, R9, 0x1f, RZ ;  /* 0x0000001f09067819 */ /* 0x000fe200000006ff */
[----:B-1----:R-:W-:Y:S06]  /*68a0*/  @!P0 BRA `(.L_x_124) ;  /* 0x0000000400f48947 */ /* 0x002fec0003800000 */
.L_x_150:
[----:B------:R-:W1:Y:S01]  /*68b0*/  SYNCS.PHASECHK.TRANS64.TRYWAIT P0, [R11+URZ], R6 ;  /* 0x000000060b0075a7 */ /* 0x000e62000800017f */
[----:B------:R-:W-:-:S05]  /*68c0*/  VIADD R2, R7, 0x1 ;  /* 0x0000000107027836 */ /* 0x000fca0000000000 */
[----:B------:R-:W-:-:S04]  /*68d0*/  ISETP.NE.AND P1, PT, R2, 0x11, PT ;  /* 0x000000110200780c */ /* 0x000fc80003f25270 */
[----:B------:R-:W-:Y:S02]  /*68e0*/  SEL R4, RZ, 0x1, P1 ;  /* 0x00000001ff047807 */ /* 0x000fe40000800000 */
[----:B------:R-:W-:Y:S02]  /*68f0*/  SEL R3, R2, RZ, P1 ;  /* 0x000000ff02037207 */ /* 0x000fe40000800000 */
[----:B------:R-:W-:Y:S01]  /*6900*/  LOP3.LUT R4, R9, R4, RZ, 0x3c, !PT ;  /* 0x0000000409047212 */ /* 0x000fe200078e3cff */
[----:B-1----:R-:W-:Y:S06]  /*6910*/  @!P0 BRA `(.L_x_125) ;  /* 0x0000000400ec8947 */ /* 0x002fec0003800000 */
.L_x_151:
[----:B------:R-:W-:Y:S01]  /*6920*/  IMAD R3, R3, 0x8, R0 ;  /* 0x0000000803037824 */ /* 0x000fe200078e0200 */
[----:B------:R-:W-:-:S07]  /*6930*/  SHF.L.U32 R0, R4, 0x1f, RZ ;  /* 0x0000001f04007819 */ /* 0x000fce00000006ff */
.L_x_126:
[----:B--2---:R2:W3:Y:S02]  /*6940*/  SYNCS.PHASECHK.TRANS64.TRYWAIT P0, [R3+URZ], R0 ;  /* 0x00000000030075a7 */ /* 0x0044e4000800017f */
[----:B---3--:R-:W-:Y:S05]  /*6950*/  @!P0 NANOSLEEP.SYNCS 0x989680 ;  /* 0x009896800000895d */ /* 0x008fea0003900000 */
[----:B------:R-:W3:Y:S02]  /*6960*/  @!P0 SYNCS.PHASECHK.TRANS64 P0, [R3+URZ], R0 ;  /* 0x00000000030085a7 */ /* 0x000ee4000800007f */
[----:B---3--:R-:W-:Y:S05]  /*6970*/  @!P0 BRA `(.L_x_126) ;  /* 0xfffffffc00f08947 */ /* 0x008fea000383ffff */
.L_x_108:
[----:B------:R-:W-:Y:S05]  /*6980*/  BSYNC B0 ;  /* 0x0000000000007941 */ /* 0x000fea0003800000 */
.L_x_107:
[----:B------:R-:W-:Y:S05]  /*6990*/  EXIT ;  /* 0x000000000000794d */ /* 0x000fea0003800000 */
.L_x_16:
[----:B0-----:R-:W-:-:S04]  /*69a0*/  IMAD.U32 R21, RZ, RZ, UR13 ;  /* 0x0000000dff157e24 */ /* 0x001fc8000f8e00ff */
[----:B------:R0:W1:Y:S03]  /*69b0*/  SYNCS.PHASECHK.TRANS64.TRYWAIT P0, [R21+URZ+-0x8], R18 ;  /* 0xfffff812150075a7 */ /* 0x000066000800017f */
[----:B-1----:R-:W-:Y:S05]  /*69c0*/  @!P0 NANOSLEEP.SYNCS 0x989680 ;  /* 0x009896800000895d */ /* 0x002fea0003900000 */
[----:B------:R-:W1:Y:S02]  /*69d0*/  @!P0 SYNCS.PHASECHK.TRANS64 P0, [R21+URZ+-0x8], R18 ;  /* 0xfffff812150085a7 */ /* 0x000e64000800007f */
[----:B-1----:R-:W-:Y:S05]  /*69e0*/  @!P0 BRA `(.L_x_16) ;  /* 0xfffffffc00ec8947 */ /* 0x002fea000383ffff */
[----:B------:R-:W-:Y:S05]  /*69f0*/  BRA `(.L_x_127) ;  /* 0xffffffac00587947 */ /* 0x000fea000383ffff */
.L_x_21:
[----:B-1----:R-:W-:-:S04]  /*6a00*/  IMAD.U32 R109, RZ, RZ, UR8 ;  /* 0x00000008ff6d7e24 */ /* 0x002fc8000f8e00ff */
[----:B------:R1:W2:Y:S03]  /*6a10*/  SYNCS.PHASECHK.TRANS64.TRYWAIT P0, [R109+URZ], R64 ;  /* 0x000000406d0075a7 */ /* 0x0002a6000800017f */
[----:B--2---:R-:W-:Y:S05]  /*6a20*/  @!P0 NANOSLEEP.SYNCS 0x989680 ;  /* 0x009896800000895d */ /* 0x004fea0003900000 */
[----:B------:R-:W2:Y:S02]  /*6a30*/  @!P0 SYNCS.PHASECHK.TRANS64 P0, [R109+URZ], R64 ;  /* 0x000000406d0085a7 */ /* 0x000ea4000800007f */
[----:B--2---:R-:W-:Y:S05]  /*6a40*/  @!P0 BRA `(.L_x_21) ;  /* 0xfffffffc00ec8947 */ /* 0x004fea000383ffff */
[----:B------:R-:W-:Y:S05]  /*6a50*/  BRA `(.L_x_20) ;  /* 0xffffffb000547947 */ /* 0x000fea000383ffff */
.L_x_27:
[----:B0-----:R-:W-:-:S04]  /*6a60*/  IMAD.U32 R25, RZ, RZ, UR13 ;  /* 0x0000000dff197e24 */ /* 0x001fc8000f8e00ff */
[----:B------:R0:W1:Y:S03]  /*6a70*/  SYNCS.PHASECHK.TRANS64.TRYWAIT P0, [R25+URZ+0x8], R18 ;  /* 0x00000812190075a7 */ /* 0x000066000800017f */
[----:B-1----:R-:W-:Y:S05]  /*6a80*/  @!P0 NANOSLEEP.SYNCS 0x989680 ;  /* 0x009896800000895d */ /* 0x002fea0003900000 */
[----:B------:R-:W1:Y:S02]  /*6a90*/  @!P0 SYNCS.PHASECHK.TRANS64 P0, [R25+URZ+0x8], R18 ;  /* 0x00000812190085a7 */ /* 0x000e64000800007f */
[----:B-1----:R-:W-:Y:S05]  /*6aa0*/  @!P0 BRA `(.L_x_27) ;  /* 0xfffffffc00ec8947 */ /* 0x002fea000383ffff */
[----:B------:R-:W-:Y:S05]  /*6ab0*/  BRA `(.L_x_128) ;  /* 0xffffffb800507947 */ /* 0x000fea000383ffff */
.L_x_94:
[----:B------:R-:W-:Y:S01]  /*6ac0*/  BSSY B1, `(.L_x_129) ;  /* 0x0000006000017945 */ /* 0x000fe20003800000 */
[----:B------:R-:W-:-:S07]  /*6ad0*/  IMAD.MOV.U32 R10, RZ, RZ, -0x1 ;  /* 0xffffffffff0a7424 */ /* 0x000fce00078e00ff */
[----:B------:R-:W-:Y:S05]  /*6ae0*/  WARPSYNC.COLLECTIVE R10, `(.L_x_130) ;  /* 0x000000000a0c7348 */ /* 0x000fea0003c00000 */
[----:B------:R-:W-:Y:S02]  /*6af0*/  ELECT P1, UR62, PT ;  /* 0x00000000003e782f */ /* 0x000fe40003820000 */
[----:B------:R-:W-:Y:S01]  /*6b00*/  MOV R10, UR62 ;  /* 0x0000003e000a7c02 */ /* 0x000fe20008000f00 */
[----:B------:R-:W-:Y:S10]  /*6b10*/  ENDCOLLECTIVE ;  /* 0x000000000000791b */ /* 0x000ff40003800000 */
.L_x_130:
[----:B------:R-:W-:Y:S05]  /*6b20*/  BSYNC B1 ;  /* 0x0000000000017941 */ /* 0x000fea0003800000 */
.L_x_129:
[----:B------:R-:W-:Y:S05]  /*6b30*/  BRA `(.L_x_131) ;  /* 0xffffffe800187947 */ /* 0x000fea000383ffff */
.L_x_97:
[----:B-1----:R1:W2:Y:S02]  /*6b40*/  SYNCS.PHASECHK.TRANS64.TRYWAIT P1, [R18+URZ+0x88], R11 ;  /* 0x0000880b120075a7 */ /* 0x0022a4000802017f */
[----:B--2---:R-:W-:Y:S05]  /*6b50*/  @!P1 NANOSLEEP.SYNCS 0x989680 ;  /* 0x009896800000995d */ /* 0x004fea0003900000 */
[----:B------:R-:W2:Y:S02]  /*6b60*/  @!P1 SYNCS.PHASECHK.TRANS64 P1, [R18+URZ+0x88], R11 ;  /* 0x0000880b120095a7 */ /* 0x000ea4000802007f */
[----:B--2---:R-:W-:Y:S05]  /*6b70*/  @!P1 BRA `(.L_x_97) ;  /* 0xfffffffc00f09947 */ /* 0x004fea000383ffff */
[----:B------:R-:W-:Y:S05]  /*6b80*/  BRA `(.L_x_132) ;  /* 0xffffffe800507947 */ /* 0x000fea000383ffff */
.L_x_106:
[----:B------:R-:W-:Y:S01]  /*6b90*/  BSSY B0, `(.L_x_133) ;  /* 0x0000006000007945 */ /* 0x000fe20003800000 */
[----:B------:R-:W-:-:S07]  /*6ba0*/  IMAD.MOV.U32 R10, RZ, RZ, -0x1 ;  /* 0xffffffffff0a7424 */ /* 0x000fce00078e00ff */
[----:B------:R-:W-:Y:S05]  /*6bb0*/  WARPSYNC.COLLECTIVE R10, `(.L_x_134) ;  /* 0x000000000a0c7348 */ /* 0x000fea0003c00000 */
[----:B------:R-:W-:Y:S02]  /*6bc0*/  ELECT P1, UR62, PT ;  /* 0x00000000003e782f */ /* 0x000fe40003820000 */
[----:B------:R-:W-:Y:S01]  /*6bd0*/  MOV R10, UR62 ;  /* 0x0000003e000a7c02 */ /* 0x000fe20008000f00 */
[----:B------:R-:W-:Y:S10]  /*6be0*/  ENDCOLLECTIVE ;  /* 0x000000000000791b */ /* 0x000ff40003800000 */
.L_x_134:
[----:B------:R-:W-:Y:S05]  /*6bf0*/  BSYNC B0 ;  /* 0x0000000000007941 */ /* 0x000fea0003800000 */
.L_x_133:
[----:B------:R-:W-:Y:S01]  /*6c00*/  PLOP3.LUT P0, PT, P1, PT, PT, 0x80, 0x0 ;  /* 0x000000000000781c */ /* 0x000fe20000f0f070 */
[----:B------:R-:W-:-:S12]  /*6c10*/  BRA `(.L_x_135) ;  /* 0xfffffff000d87947 */ /* 0x000fd8000383ffff */
.L_x_110:
[----:B0-----:R0:W1:Y:S02]  /*6c20*/  SYNCS.PHASECHK.TRANS64.TRYWAIT P0, [R5+URZ], R2 ;  /* 0x00000002050075a7 */ /* 0x001064000800017f */
[----:B-1----:R-:W-:Y:S05]  /*6c30*/  @!P0 NANOSLEEP.SYNCS 0x989680 ;  /* 0x009896800000895d */ /* 0x002fea0003900000 */
[----:B------:R-:W1:Y:S02]  /*6c40*/  @!P0 SYNCS.PHASECHK.TRANS64 P0, [R5+URZ], R2 ;  /* 0x00000002050085a7 */ /* 0x000e64000800007f */
[----:B-1----:R-:W-:Y:S05]  /*6c50*/  @!P0 BRA `(.L_x_110) ;  /* 0xfffffffc00f08947 */ /* 0x002fea000383ffff */
[----:B------:R-:W-:Y:S05]  /*6c60*/  BRA `(.L_x_136) ;  /* 0xfffffff400187947 */ /* 0x000fea000383ffff */
.L_x_111:
[----:B0-----:R0:W1:Y:S02]  /*6c70*/  SYNCS.PHASECHK.TRANS64.TRYWAIT P0, [R7+URZ], R4 ;  /* 0x00000004070075a7 */ /* 0x001064000800017f */
[----:B-1----:R-:W-:Y:S05]  /*6c80*/  @!P0 NANOSLEEP.SYNCS 0x989680 ;  /* 0x009896800000895d */ /* 0x002fea0003900000 */
[----:B------:R-:W1:Y:S02]  /*6c90*/  @!P0 SYNCS.PHASECHK.TRANS64 P0, [R7+URZ], R4 ;  /* 0x00000004070085a7 */ /* 0x000e64000800007f */
[----:B-1----:R-:W-:Y:S05]  /*6ca0*/  @!P0 BRA `(.L_x_111) ;  /* 0xfffffffc00f08947 */ /* 0x002fea000383ffff */
[----:B------:R-:W-:Y:S05]  /*6cb0*/  BRA `(.L_x_137) ;  /* 0xfffffff400287947 */ /* 0x000fea000383ffff */
.L_x_112:
[----:B0-----:R0:W1:Y:S02]  /*6cc0*/  SYNCS.PHASECHK.TRANS64.TRYWAIT P0, [R6+URZ], R5 ;  /* 0x00000005060075a7 */ /* 0x001064000800017f */
[----:B-1----:R-:W-:Y:S05]  /*6cd0*/  @!P0 NANOSLEEP.SYNCS 0x989680 ;  /* 0x009896800000895d */ /* 0x002fea0003900000 */
[----:B------:R-:W1:Y:S02]  /*6ce0*/  @!P0 SYNCS.PHASECHK.TRANS64 P0, [R6+URZ], R5 ;  /* 0x00000005060085a7 */ /* 0x000e64000800007f */
[----:B-1----:R-:W-:Y:S05]  /*6cf0*/  @!P0 BRA `(.L_x_112) ;  /* 0xfffffffc00f08947 */ /* 0x002fea000383ffff */
[----:B------:R-:W-:Y:S05]  /*6d00*/  BRA `(.L_x_138) ;  /* 0xfffffff400387947 */ /* 0x000fea000383ffff */
.L_x_113:
[----:B0-----:R0:W1:Y:S02]  /*6d10*/  SYNCS.PHASECHK.TRANS64.TRYWAIT P0, [R9+URZ], R4 ;  /* 0x00000004090075a7 */ /* 0x001064000800017f */
[----:B-1----:R-:W-:Y:S05]  /*6d20*/  @!P0 NANOSLEEP.SYNCS 0x989680 ;  /* 0x009896800000895d */ /* 0x002fea0003900000 */
[----:B------:R-:W1:Y:S02]  /*6d30*/  @!P0 SYNCS.PHASECHK.TRANS64 P0, [R9+URZ], R4 ;  /* 0x00000004090085a7 */ /* 0x000e64000800007f */
[----:B-1----:R-:W-:Y:S05]  /*6d40*/  @!P0 BRA `(.L_x_113) ;  /* 0xfffffffc00f08947 */ /* 0x002fea000383ffff */
[----:B------:R-:W-:Y:S05]  /*6d50*/  BRA `(.L_x_139) ;  /* 0xfffffff400487947 */ /* 0x000fea000383ffff */
.L_x_114:
[----:B0-----:R0:W1:Y:S02]  /*6d60*/  SYNCS.PHASECHK.TRANS64.TRYWAIT P0, [R6+URZ], R5 ;  /* 0x00000005060075a7 */ /* 0x001064000800017f */
[----:B-1----:R-:W-:Y:S05]  /*6d70*/  @!P0 NANOSLEEP.SYNCS 0x989680 ;  /* 0x009896800000895d */ /* 0x002fea0003900000 */
[----:B------:R-:W1:Y:S02]  /*6d80*/  @!P0 SYNCS.PHASECHK.TRANS64 P0, [R6+URZ], R5 ;  /* 0x00000005060085a7 */ /* 0x000e64000800007f */
[----:B-1----:R-:W-:Y:S05]  /*6d90*/  @!P0 BRA `(.L_x_114) ;  /* 0xfffffffc00f08947 */ /* 0x002fea000383ffff */
[----:B------:R-:W-:Y:S05]  /*6da0*/  BRA `(.L_x_140) ;  /* 0xfffffff400587947 */ /* 0x000fea000383ffff */
.L_x_115:
[----:B0-----:R0:W1:Y:S02]  /*6db0*/  SYNCS.PHASECHK.TRANS64.TRYWAIT P0, [R9+URZ], R4 ;  /* 0x00000004090075a7 */ /* 0x001064000800017f */
[----:B-1----:R-:W-:Y:S05]  /*6dc0*/  @!P0 NANOSLEEP.SYNCS 0x989680 ;  /* 0x009896800000895d */ /* 0x002fea0003900000 */
[----:B------:R-:W1:Y:S02]  /*6dd0*/  @!P0 SYNCS.PHASECHK.TRANS64 P0, [R9+URZ], R4 ;  /* 0x00000004090085a7 */ /* 0x000e64000800007f */
[----:B-1----:R-:W-:Y:S05]  /*6de0*/  @!P0 BRA `(.L_x_115) ;  /* 0xfffffffc00f08947 */ /* 0x002fea000383ffff */
[----:B------:R-:W-:Y:S05]  /*6df0*/  BRA `(.L_x_141) ;  /* 0xfffffff400687947 */ /* 0x000fea000383ffff */
.L_x_116:
[----:B0-----:R0:W1:Y:S02]  /*6e00*/  SYNCS.PHASECHK.TRANS64.TRYWAIT P0, [R6+URZ], R5 ;  /* 0x00000005060075a7 */ /* 0x001064000800017f */
[----:B-1----:R-:W-:Y:S05]  /*6e10*/  @!P0 NANOSLEEP.SYNCS 0x989680 ;  /* 0x009896800000895d */ /* 0x002fea0003900000 */
[----:B------:R-:W1:Y:S02]  /*6e20*/  @!P0 SYNCS.PHASECHK.TRANS64 P0, [R6+URZ], R5 ;  /* 0x00000005060085a7 */ /* 0x000e64000800007f */
[----:B-1----:R-:W-:Y:S05]  /*6e30*/  @!P0 BRA `(.L_x_116) ;  /* 0xfffffffc00f08947 */ /* 0x002fea000383ffff */
[----:B------:R-:W-:Y:S05]  /*6e40*/  BRA `(.L_x_142) ;  /* 0xfffffff400787947 */ /* 0x000fea000383ffff */
.L_x_117:
[----:B0-----:R0:W1:Y:S02]  /*6e50*/  SYNCS.PHASECHK.TRANS64.TRYWAIT P0, [R9+URZ], R4 ;  /* 0x00000004090075a7 */ /* 0x001064000800017f */
[----:B-1----:R-:W-:Y:S05]  /*6e60*/  @!P0 NANOSLEEP.SYNCS 0x989680 ;  /* 0x009896800000895d */ /* 0x002fea0003900000 */
[----:B------:R-:W1:Y:S02]  /*6e70*/  @!P0 SYNCS.PHASECHK.TRANS64 P0, [R9+URZ], R4 ;  /* 0x00000004090085a7 */ /* 0x000e64000800007f */
[----:B-1----:R-:W-:Y:S05]  /*6e80*/  @!P0 BRA `(.L_x_117) ;  /* 0xfffffffc00f08947 */ /* 0x002fea000383ffff */
[----:B------:R-:W-:Y:S05]  /*6e90*/  BRA `(.L_x_143) ;  /* 0xfffffff400887947 */ /* 0x000fea000383ffff */
.L_x_118:
[----:B0-----:R0:W1:Y:S02]  /*6ea0*/  SYNCS.PHASECHK.TRANS64.TRYWAIT P0, [R6+URZ], R5 ;  /* 0x00000005060075a7 */ /* 0x001064000800017f */
[----:B-1----:R-:W-:Y:S05]  /*6eb0*/  @!P0 NANOSLEEP.SYNCS 0x989680 ;  /* 0x009896800000895d */ /* 0x002fea0003900000 */
[----:B------:R-:W1:Y:S02]  /*6ec0*/  @!P0 SYNCS.PHASECHK.TRANS64 P0, [R6+URZ], R5 ;  /* 0x00000005060085a7 */ /* 0x000e64000800007f */
[----:B-1----:R-:W-:Y:S05]  /*6ed0*/  @!P0 BRA `(.L_x_118) ;  /* 0xfffffffc00f08947 */ /* 0x002fea000383ffff */
[----:B------:R-:W-:Y:S05]  /*6ee0*/  BRA `(.L_x_144) ;  /* 0xfffffff400987947 */ /* 0x000fea000383ffff */
.L_x_119:
[----:B0-----:R0:W1:Y:S02]  /*6ef0*/  SYNCS.PHASECHK.TRANS64.TRYWAIT P0, [R9+URZ], R4 ;  /* 0x00000004090075a7 */ /* 0x001064000800017f */
[----:B-1----:R-:W-:Y:S05]  /*6f00*/  @!P0 NANOSLEEP.SYNCS 0x989680 ;  /* 0x009896800000895d */ /* 0x002fea0003900000 */
[----:B------:R-:W1:Y:S02]  /*6f10*/  @!P0 SYNCS.PHASECHK.TRANS64 P0, [R9+URZ], R4 ;  /* 0x00000004090085a7 */ /* 0x000e64000800007f */
[----:B-1----:R-:W-:Y:S05]  /*6f20*/  @!P0 BRA `(.L_x_119) ;  /* 0xfffffffc00f08947 */ /* 0x002fea000383ffff */
[----:B------:R-:W-:Y:S05]  /*6f30*/  BRA `(.L_x_145) ;  /* 0xfffffff400a87947 */ /* 0x000fea000383ffff */
.L_x_120:
[----:B0-----:R0:W1:Y:S02]  /*6f40*/  SYNCS.PHASECHK.TRANS64.TRYWAIT P0, [R6+URZ], R5 ;  /* 0x00000005060075a7 */ /* 0x001064000800017f */
[----:B-1----:R-:W-:Y:S05]  /*6f50*/  @!P0 NANOSLEEP.SYNCS 0x989680 ;  /* 0x009896800000895d */ /* 0x002fea0003900000 */
[----:B------:R-:W1:Y:S02]  /*6f60*/  @!P0 SYNCS.PHASECHK.TRANS64 P0, [R6+URZ], R5 ;  /* 0x00000005060085a7 */ /* 0x000e64000800007f */
[----:B-1----:R-:W-:Y:S05]  /*6f70*/  @!P0 BRA `(.L_x_120) ;  /* 0xfffffffc00f08947 */ /* 0x002fea000383ffff */
[----:B------:R-:W-:Y:S05]  /*6f80*/  BRA `(.L_x_146) ;  /* 0xfffffff400b87947 */ /* 0x000fea000383ffff */
.L_x_121:
[----:B0-----:R0:W1:Y:S02]  /*6f90*/  SYNCS.PHASECHK.TRANS64.TRYWAIT P0, [R9+URZ], R4 ;  /* 0x00000004090075a7 */ /* 0x001064000800017f */
[----:B-1----:R-:W-:Y:S05]  /*6fa0*/  @!P0 NANOSLEEP.SYNCS 0x989680 ;  /* 0x009896800000895d */ /* 0x002fea0003900000 */
[----:B------:R-:W1:Y:S02]  /*6fb0*/  @!P0 SYNCS.PHASECHK.TRANS64 P0, [R9+URZ], R4 ;  /* 0x00000004090085a7 */ /* 0x000e64000800007f */
[----:B-1----:R-:W-:Y:S05]  /*6fc0*/  @!P0 BRA `(.L_x_121) ;  /* 0xfffffffc00f08947 */ /* 0x002fea000383ffff */
[----:B------:R-:W-:Y:S05]  /*6fd0*/  BRA `(.L_x_147) ;  /* 0xfffffff400c87947 */ /* 0x000fea000383ffff */
.L_x_122:
[----:B0-----:R0:W1:Y:S02]  /*6fe0*/  SYNCS.PHASECHK.TRANS64.TRYWAIT P0, [R6+URZ], R5 ;  /* 0x00000005060075a7 */ /* 0x001064000800017f */
[----:B-1----:R-:W-:Y:S05]  /*6ff0*/  @!P0 NANOSLEEP.SYNCS 0x989680 ;  /* 0x009896800000895d */ /* 0x002fea0003900000 */
[----:B------:R-:W1:Y:S02]  /*7000*/  @!P0 SYNCS.PHASECHK.TRANS64 P0, [R6+URZ], R5 ;  /* 0x00000005060085a7 */ /* 0x000e64000800007f */
[----:B-1----:R-:W-:Y:S05]  /*7010*/  @!P0 BRA `(.L_x_122) ;  /* 0xfffffffc00f08947 */ /* 0x002fea000383ffff */
[----:B------:R-:W-:Y:S05]  /*7020*/  BRA `(.L_x_148) ;  /* 0xfffffff400d87947 */ /* 0x000fea000383ffff */
.L_x_123:
[----:B0-----:R0:W1:Y:S02]  /*7030*/  SYNCS.PHASECHK.TRANS64.TRYWAIT P0, [R9+URZ], R4 ;  /* 0x00000004090075a7 */ /* 0x001064000800017f */
[----:B-1----:R-:W-:Y:S05]  /*7040*/  @!P0 NANOSLEEP.SYNCS 0x989680 ;  /* 0x009896800000895d */ /* 0x002fea0003900000 */
[----:B------:R-:W1:Y:S02]  /*7050*/  @!P0 SYNCS.PHASECHK.TRANS64 P0, [R9+URZ], R4 ;  /* 0x00000004090085a7 */ /* 0x000e64000800007f */
[----:B-1----:R-:W-:Y:S05]  /*7060*/  @!P0 BRA `(.L_x_123) ;  /* 0xfffffffc00f08947 */ /* 0x002fea000383ffff */
[----:B------:R-:W-:Y:S05]  /*7070*/  BRA `(.L_x_149) ;  /* 0xfffffff400e87947 */ /* 0x000fea000383ffff */
.L_x_124:
[----:B0-----:R0:W1:Y:S02]  /*7080*/  SYNCS.PHASECHK.TRANS64.TRYWAIT P0, [R8+URZ], R5 ;  /* 0x00000005080075a7 */ /* 0x001064000800017f */
[----:B-1----:R-:W-:Y:S05]  /*7090*/  @!P0 NANOSLEEP.SYNCS 0x989680 ;  /* 0x009896800000895d */ /* 0x002fea0003900000 */
[----:B------:R-:W1:Y:S02]  /*70a0*/  @!P0 SYNCS.PHASECHK.TRANS64 P0, [R8+URZ], R5 ;  /* 0x00000005080085a7 */ /* 0x000e64000800007f */
[----:B-1----:R-:W-:Y:S05]  /*70b0*/  @!P0 BRA `(.L_x_124) ;  /* 0xfffffffc00f08947 */ /* 0x002fea000383ffff */
[----:B------:R-:W-:Y:S05]  /*70c0*/  BRA `(.L_x_150) ;  /* 0xfffffff400f87947 */ /* 0x000fea000383ffff */
.L_x_125:
[----:B-1----:R1:W2:Y:S02]  /*70d0*/  SYNCS.PHASECHK.TRANS64.TRYWAIT P0, [R11+URZ], R6 ;  /* 0x000000060b0075a7 */ /* 0x0022a4000800017f */
[----:B--2---:R-:W-:Y:S05]  /*70e0*/  @!P0 NANOSLEEP.SYNCS 0x989680 ;  /* 0x009896800000895d */ /* 0x004fea0003900000 */
[----:B------:R-:W2:Y:S02]  /*70f0*/  @!P0 SYNCS.PHASECHK.TRANS64 P0, [R11+URZ], R6 ;  /* 0x000000060b0085a7 */ /* 0x000ea4000800007f */
[----:B--2---:R-:W-:Y:S05]  /*7100*/  @!P0 BRA `(.L_x_125) ;  /* 0xfffffffc00f08947 */ /* 0x004fea000383ffff */
[----:B------:R-:W-:Y:S05]  /*7110*/  BRA `(.L_x_151) ;  /* 0xfffffff800007947 */ /* 0x000fea000383ffff */
.L_x_152:
[----:B------:R-:W-:-:S00]  /*7120*/  BRA `(.L_x_152) ;  /* 0xfffffffc00fc7947 */ /* 0x000fc0000383ffff */
[----:B------:R-:W-:-:S00]  /*7130*/  NOP ;  /* 0x0000000000007918 */ /* 0x000fc00000000000 */
        /* <DEDUP_REMOVED lines=12> */
.L_x_153:


//--------------------- .nv.shared._ZN7cutlass13device_kernelINS_4gemm6kernel13GemmUniversalIN4cute5tupleIJiiiiEEENS1_10collective13CollectiveMmaINS1_43MainloopSm90TmaGmmaWarpSpecializedSparseFP8ILi17ENS5_IJNS4_1CILi1EEESB_SB_EEENS1_32KernelTmaWarpSpecializedPingpongEEENS5_IJNSA_ILi64EEESF_NSA_ILi128EEEEEENS_12float_e4m3_tENS5_IJNS4_6LayoutINS5_IJiNS5_IJNSA_ILi2EEEiEEEiEEENS5_IJlNS5_IJSB_SK_EEElEEEEENSJ_INS5_IJNS5_IJSF_iEEENS5_IJSG_iEEEiEEENS5_IJNS5_IJSG_NSA_ILi8192EEEEEENS5_IJSB_lEEElEEEEEEEESI_NS5_IJlSB_lEEENS4_8TiledMMAINS4_8MMA_AtomIJNS4_4SM904GMMA6SPARSE31GMMA_64x64x64_F32E4M3E4M3_SS_TNILNS13_7ScaleInE1ELS16_1ELNS13_9SparseSelE0EEEEEENSJ_ISC_NS5_IJNSA_ILi0EEES1A_S1A_EEEEENS5_IJNS4_10UnderscoreES1D_S1D_EEEEENS4_13SM90_TMA_LOADENS4_14ComposedLayoutINS4_7SwizzleILi2ELi4ELi3EEENS4_25smem_sparse_ptr_flag_bitsILi2ELi8EEENSJ_INS5_IJNS5_IJSB_NSA_ILi8EEEEEENS5_IJSK_SF_EEEEEENS5_IJNS5_IJS1A_SG_EEESN_EEEEEEEvNS4_8identityES1G_NS1H_INS1I_ILi3ELi4ELi3EEENS4_18smem_ptr_flag_bitsILi8EEENSJ_INS5_IJS1M_SG_EEENS5_IJSG_SB_EEEEEEEvS1U_EENS_8epilogue10collective6detail29Sm90TmaWarpSpecializedAdapterINS24_15DefaultEpilogueIfNS5_IJSB_llEEES28_NS23_6thread17LinearCombinationIfLi1EffLNS29_9ScaleType4KindE0ELNS_15FloatRoundStyleE2EfEENS1_15EpilogueDefaultEEEEEvvEEEEvNT_6ParamsE --------------------------
	.section	.nv.shared._ZN7cutlass13device_kernelINS_4gemm6kernel13GemmUniversalIN4cute5tupleIJiiiiEEENS1_10collective13CollectiveMmaINS1_43MainloopSm90TmaGmmaWarpSpecializedSparseFP8ILi17ENS5_IJNS4_1CILi1EEESB_SB_EEENS1_32KernelTmaWarpSpecializedPingpongEEENS5_IJNSA_ILi64EEESF_NSA_ILi128EEEEEENS_12float_e4m3_tENS5_IJNS4_6LayoutINS5_IJiNS5_IJNSA_ILi2EEEiEEEiEEENS5_IJlNS5_IJSB_SK_EEElEEEEENSJ_INS5_IJNS5_IJSF_iEEENS5_IJSG_iEEEiEEENS5_IJNS5_IJSG_NSA_ILi8192EEEEEENS5_IJSB_lEEElEEEEEEEESI_NS5_IJlSB_lEEENS4_8TiledMMAINS4_8MMA_AtomIJNS4_4SM904GMMA6SPARSE31GMMA_64x64x64_F32E4M3E4M3_SS_TNILNS13_7ScaleInE1ELS16_1ELNS13_9SparseSelE0EEEEEENSJ_ISC_NS5_IJNSA_ILi0EEES1A_S1A_EEEEENS5_IJNS4_10UnderscoreES1D_S1D_EEEEENS4_13SM90_TMA_LOADENS4_14ComposedLayoutINS4_7SwizzleILi2ELi4ELi3EEENS4_25smem_sparse_ptr_flag_bitsILi2ELi8EEENSJ_INS5_IJNS5_IJSB_NSA_ILi8EEEEEENS5_IJSK_SF_EEEEEENS5_IJNS5_IJS1A_SG_EEESN_EEEEEEEvNS4_8identityES1G_NS1H_INS1I_ILi3ELi4ELi3EEENS4_18smem_ptr_flag_bitsILi8EEENSJ_INS5_IJS1M_SG_EEENS5_IJSG_SB_EEEEEEEvS1U_EENS_8epilogue10collective6detail29Sm90TmaWarpSpecializedAdapterINS24_15DefaultEpilogueIfNS5_IJSB_llEEES28_NS23_6thread17LinearCombinationIfLi1EffLNS29_9ScaleType4KindE0ELNS_15FloatRoundStyleE2EfEENS1_15EpilogueDefaultEEEEEvvEEEEvNT_6ParamsE,"aw",@nobits
	.sectionflags	@""
	.align	16
	.zero		1024


//--------------------- .nv.shared.reserved.0     --------------------------
	.section	.nv.shared.reserved.0,"aw",@nobits
	.weak		__nv_reservedSMEM_offset_0_alias
	.size		__nv_reservedSMEM_offset_0_alias, 0, 0
	.other		__nv_reservedSMEM_offset_0_alias,@"STO_CUDA_RESERVED_SHARED STV_DEFAULT"
__nv_reservedSMEM_offset_0_alias:
	.zero		0


//--------------------- .nv.global                --------------------------
	.section	.nv.global,"aw",@nobits
.nv.global:
	.type		_ZN39_INTERNAL_2a52bf3a_4_k_cu_13ebf5e1_27894cute1_E,@object
	.size		_ZN39_INTERNAL_2a52bf3a_4_k_cu_13ebf5e1_27894cute1_E,(_ZN39_INTERNAL_2a52bf3a_4_k_cu_13ebf5e1_27894cuda3std3__45__cpo6cbeginE - _ZN39_INTERNAL_2a52bf3a_4_k_cu_13ebf5e1_27894cute1_E)
_ZN39_INTERNAL_2a52bf3a_4_k_cu_13ebf5e1_27894cute1_E:
	.zero		1
	.type		_ZN39_INTERNAL_2a52bf3a_4_k_cu_13ebf5e1_27894cuda3std3__45__cpo6cbeginE,@object
	.size		_ZN39_INTERNAL_2a52bf3a_4_k_cu_13ebf5e1_27894cuda3std3__45__cpo6cbeginE,(_ZN39_INTERNAL_2a52bf3a_4_k_cu_13ebf5e1_27894cuda3std3__48in_placeE - _ZN39_INTERNAL_2a52bf3a_4_k_cu_13ebf5e1_27894cuda3std3__45__cpo6cbeginE)
_ZN39_INTERNAL_2a52bf3a_4_k_cu_13ebf5e1_27894cuda3std3__45__cpo6cbeginE:
	.zero		1
	.type		_ZN39_INTERNAL_2a52bf3a_4_k_cu_13ebf5e1_27894cuda3std3__48in_placeE,@object
	.size		_ZN39_INTERNAL_2a52bf3a_4_k_cu_13ebf5e1_27894cuda3std3__48in_placeE,(_ZN39_INTERNAL_2a52bf3a_4_k_cu_13ebf5e1_27894cuda3std6ranges3__45__cpo9iter_moveE - _ZN39_INTERNAL_2a52bf3a_4_k_cu_13ebf5e1_27894cuda3std3__48in_placeE)
_ZN39_INTERNAL_2a52bf3a_4_k_cu_13ebf5e1_27894cuda3std3__48in_placeE:
	.zero		1
	.type		_ZN39_INTERNAL_2a52bf3a_4_k_cu_13ebf5e1_27894cuda3std6ranges3__45__cpo9iter_moveE,@object
	.size		_ZN39_INTERNAL_2a52bf3a_4_k_cu_13ebf5e1_27894cuda3std6ranges3__45__cpo9iter_moveE,(_ZN39_INTERNAL_2a52bf3a_4_k_cu_13ebf5e1_27894cuda3std3__45__cpo5beginE - _ZN39_INTERNAL_2a52bf3a_4_k_cu_13ebf5e1_27894cuda3std6ranges3__45__cpo9iter_moveE)
_ZN39_INTERNAL_2a52bf3a_4_k_cu_13ebf5e1_27894cuda3std6ranges3__45__cpo9iter_moveE:
	.zero		1
	.type		_ZN39_INTERNAL_2a52bf3a_4_k_cu_13ebf5e1_27894cuda3std3__45__cpo5beginE,@object
	.size		_ZN39_INTERNAL_2a52bf3a_4_k_cu_13ebf5e1_27894cuda3std3__45__cpo5beginE,(_ZN39_INTERNAL_2a52bf3a_4_k_cu_13ebf5e1_27894cuda3std3__441_GLOBAL__N__2a52bf3a_4_k_cu_13ebf5e1_27896ignoreE - _ZN39_INTERNAL_2a52bf3a_4_k_cu_13ebf5e1_27894cuda3std3__45__cpo5beginE)
_ZN39_INTERNAL_2a52bf3a_4_k_cu_13ebf5e1_27894cuda3std3__45__cpo5beginE:
	.zero		1
	.type		_ZN39_INTERNAL_2a52bf3a_4_k_cu_13ebf5e1_27894cuda3std3__441_GLOBAL__N__2a52bf3a_4_k_cu_13ebf5e1_27896ignoreE,@object
	.size		_ZN39_INTERNAL_2a52bf3a_4_k_cu_13ebf5e1_27894cuda3std3__441_GLOBAL__N__2a52bf3a_4_k_cu_13ebf5e1_27896ignoreE,(_ZN39_INTERNAL_2a52bf3a_4_k_cu_13ebf5e1_27894cute7productE - _ZN39_INTERNAL_2a52bf3a_4_k_cu_13ebf5e1_27894cuda3std3__441_GLOBAL__N__2a52bf3a_4_k_cu_13ebf5e1_27896ignoreE)
_ZN39_INTERNAL_2a52bf3a_4_k_cu_13ebf5e1_27894cuda3std3__441_GLOBAL__N__2a52bf3a_4_k_cu_13ebf5e1_27896ignoreE:
	.zero		1
	.type		_ZN39_INTERNAL_2a52bf3a_4_k_cu_13ebf5e1_27894cute7productE,@object
	.size		_ZN39_INTERNAL_2a52bf3a_4_k_cu_13ebf5e1_27894cute7productE,(_ZN39_INTERNAL_2a52bf3a_4_k_cu_13ebf5e1_27894cuda3std3__45__cpo3endE - _ZN39_INTERNAL_2a52bf3a_4_k_cu_13ebf5e1_27894cute7productE)
_ZN39_INTERNAL_2a52bf3a_4_k_cu_13ebf5e1_27894cute7productE:
	.zero		1
	.type		_ZN39_INTERNAL_2a52bf3a_4_k_cu_13ebf5e1_27894cuda3std3__45__cpo3endE,@object
	.size		_ZN39_INTERNAL_2a52bf3a_4_k_cu_13ebf5e1_27894cuda3std3__45__cpo3endE,(_ZN39_INTERNAL_2a52bf3a_4_k_cu_13ebf5e1_27894cuda3std3__419piecewise_constructE - _ZN39_INTERNAL_2a52bf3a_4_k_cu_13ebf5e1_27894cuda3std3__45__cpo3endE)
_ZN39_INTERNAL_2a52bf3a_4_k_cu_13ebf5e1_27894cuda3std3__45__cpo3endE:
	.zero		1
	.type		_ZN39_INTERNAL_2a52bf3a_4_k_cu_13ebf5e1_27894cuda3std3__419piecewise_constructE,@object
	.size		_ZN39_INTERNAL_2a52bf3a_4_k_cu_13ebf5e1_27894cuda3std3__419piecewise_constructE,(_ZN39_INTERNAL_2a52bf3a_4_k_cu_13ebf5e1_27894cuda3std3__45__cpo4cendE - _ZN39_INTERNAL_2a52bf3a_4_k_cu_13ebf5e1_27894cuda3std3__419piecewise_constructE)
_ZN39_INTERNAL_2a52bf3a_4_k_cu_13ebf5e1_27894cuda3std3__419piecewise_constructE:
	.zero		1
	.type		_ZN39_INTERNAL_2a52bf3a_4_k_cu_13ebf5e1_27894cuda3std3__45__cpo4cendE,@object
	.size		_ZN39_INTERNAL_2a52bf3a_4_k_cu_13ebf5e1_27894cuda3std3__45__cpo4cendE,(_ZN39_INTERNAL_2a52bf3a_4_k_cu_13ebf5e1_27894cuda3std6ranges3__45__cpo4swapE - _ZN39_INTERNAL_2a52bf3a_4_k_cu_13ebf5e1_27894cuda3std3__45__cpo4cendE)
_ZN39_INTERNAL_2a52bf3a_4_k_cu_13ebf5e1_27894cuda3std3__45__cpo4cendE:
	.zero		1
	.type		_ZN39_INTERNAL_2a52bf3a_4_k_cu_13ebf5e1_27894cuda3std6ranges3__45__cpo4swapE,@object
	.size		_ZN39_INTERNAL_2a52bf3a_4_k_cu_13ebf5e1_27894cuda3std6ranges3__45__cpo4swapE,(.L_7 - _ZN39_INTERNAL_2a52bf3a_4_k_cu_13ebf5e1_27894cuda3std6ranges3__45__cpo4swapE)
_ZN39_INTERNAL_2a52bf3a_4_k_cu_13ebf5e1_27894cuda3std6ranges3__45__cpo4swapE:
	.zero		1
.L_7:


//--------------------- .nv.constant0._ZN7cutlass13device_kernelINS_4gemm6kernel13GemmUniversalIN4cute5tupleIJiiiiEEENS1_10collective13CollectiveMmaINS1_43MainloopSm90TmaGmmaWarpSpecializedSparseFP8ILi17ENS5_IJNS4_1CILi1EEESB_SB_EEENS1_32KernelTmaWarpSpecializedPingpongEEENS5_IJNSA_ILi64EEESF_NSA_ILi128EEEEEENS_12float_e4m3_tENS5_IJNS4_6LayoutINS5_IJiNS5_IJNSA_ILi2EEEiEEEiEEENS5_IJlNS5_IJSB_SK_EEElEEEEENSJ_INS5_IJNS5_IJSF_iEEENS5_IJSG_iEEEiEEENS5_IJNS5_IJSG_NSA_ILi8192EEEEEENS5_IJSB_lEEElEEEEEEEESI_NS5_IJlSB_lEEENS4_8TiledMMAINS4_8MMA_AtomIJNS4_4SM904GMMA6SPARSE31GMMA_64x64x64_F32E4M3E4M3_SS_TNILNS13_7ScaleInE1ELS16_1ELNS13_9SparseSelE0EEEEEENSJ_ISC_NS5_IJNSA_ILi0EEES1A_S1A_EEEEENS5_IJNS4_10UnderscoreES1D_S1D_EEEEENS4_13SM90_TMA_LOADENS4_14ComposedLayoutINS4_7SwizzleILi2ELi4ELi3EEENS4_25smem_sparse_ptr_flag_bitsILi2ELi8EEENSJ_INS5_IJNS5_IJSB_NSA_ILi8EEEEEENS5_IJSK_SF_EEEEEENS5_IJNS5_IJS1A_SG_EEESN_EEEEEEEvNS4_8identityES1G_NS1H_INS1I_ILi3ELi4ELi3EEENS4_18smem_ptr_flag_bitsILi8EEENSJ_INS5_IJS1M_SG_EEENS5_IJSG_SB_EEEEEEEvS1U_EENS_8epilogue10collective6detail29Sm90TmaWarpSpecializedAdapterINS24_15DefaultEpilogueIfNS5_IJSB_llEEES28_NS23_6thread17LinearCombinationIfLi1EffLNS29_9ScaleType4KindE0ELNS_15FloatRoundStyleE2EfEENS1_15EpilogueDefaultEEEEEvvEEEEvNT_6ParamsE --------------------------
	.section	.nv.constant0._ZN7cutlass13device_kernelINS_4gemm6kernel13GemmUniversalIN4cute5tupleIJiiiiEEENS1_10collective13CollectiveMmaINS1_43MainloopSm90TmaGmmaWarpSpecializedSparseFP8ILi17ENS5_IJNS4_1CILi1EEESB_SB_EEENS1_32KernelTmaWarpSpecializedPingpongEEENS5_IJNSA_ILi64EEESF_NSA_ILi128EEEEEENS_12float_e4m3_tENS5_IJNS4_6LayoutINS5_IJiNS5_IJNSA_ILi2EEEiEEEiEEENS5_IJlNS5_IJSB_SK_EEElEEEEENSJ_INS5_IJNS5_IJSF_iEEENS5_IJSG_iEEEiEEENS5_IJNS5_IJSG_NSA_ILi8192EEEEEENS5_IJSB_lEEElEEEEEEEESI_NS5_IJlSB_lEEENS4_8TiledMMAINS4_8MMA_AtomIJNS4_4SM904GMMA6SPARSE31GMMA_64x64x64_F32E4M3E4M3_SS_TNILNS13_7ScaleInE1ELS16_1ELNS13_9SparseSelE0EEEEEENSJ_ISC_NS5_IJNSA_ILi0EEES1A_S1A_EEEEENS5_IJNS4_10UnderscoreES1D_S1D_EEEEENS4_13SM90_TMA_LOADENS4_14ComposedLayoutINS4_7SwizzleILi2ELi4ELi3EEENS4_25smem_sparse_ptr_flag_bitsILi2ELi8EEENSJ_INS5_IJNS5_IJSB_NSA_ILi8EEEEEENS5_IJSK_SF_EEEEEENS5_IJNS5_IJS1A_SG_EEESN_EEEEEEEvNS4_8identityES1G_NS1H_INS1I_ILi3ELi4ELi3EEENS4_18smem_ptr_flag_bitsILi8EEENSJ_INS5_IJS1M_SG_EEENS5_IJSG_SB_EEEEEEEvS1U_EENS_8epilogue10collective6detail29Sm90TmaWarpSpecializedAdapterINS24_15DefaultEpilogueIfNS5_IJSB_llEEES28_NS23_6thread17LinearCombinationIfLi1EffLNS29_9ScaleType4KindE0ELNS_15FloatRoundStyleE2EfEENS1_15EpilogueDefaultEEEEEvvEEEEvNT_6ParamsE,"a",@progbits
	.sectionflags	@""
	.align	4
.nv.constant0._ZN7cutlass13device_kernelINS_4gemm6kernel13GemmUniversalIN4cute5tupleIJiiiiEEENS1_10collective13CollectiveMmaINS1_43MainloopSm90TmaGmmaWarpSpecializedSparseFP8ILi17ENS5_IJNS4_1CILi1EEESB_SB_EEENS1_32KernelTmaWarpSpecializedPingpongEEENS5_IJNSA_ILi64EEESF_NSA_ILi128EEEEEENS_12float_e4m3_tENS5_IJNS4_6LayoutINS5_IJiNS5_IJNSA_ILi2EEEiEEEiEEENS5_IJlNS5_IJSB_SK_EEElEEEEENSJ_INS5_IJNS5_IJSF_iEEENS5_IJSG_iEEEiEEENS5_IJNS5_IJSG_NSA_ILi8192EEEEEENS5_IJSB_lEEElEEEEEEEESI_NS5_IJlSB_lEEENS4_8TiledMMAINS4_8MMA_AtomIJNS4_4SM904GMMA6SPARSE31GMMA_64x64x64_F32E4M3E4M3_SS_TNILNS13_7ScaleInE1ELS16_1ELNS13_9SparseSelE0EEEEEENSJ_ISC_NS5_IJNSA_ILi0EEES1A_S1A_EEEEENS5_IJNS4_10UnderscoreES1D_S1D_EEEEENS4_13SM90_TMA_LOADENS4_14ComposedLayoutINS4_7SwizzleILi2ELi4ELi3EEENS4_25smem_sparse_ptr_flag_bitsILi2ELi8EEENSJ_INS5_IJNS5_IJSB_NSA_ILi8EEEEEENS5_IJSK_SF_EEEEEENS5_IJNS5_IJS1A_SG_EEESN_EEEEEEEvNS4_8identityES1G_NS1H_INS1I_ILi3ELi4ELi3EEENS4_18smem_ptr_flag_bitsILi8EEENSJ_INS5_IJS1M_SG_EEENS5_IJSG_SB_EEEEEEEvS1U_EENS_8epilogue10collective6detail29Sm90TmaWarpSpecializedAdapterINS24_15DefaultEpilogueIfNS5_IJSB_llEEES28_NS23_6thread17LinearCombinationIfLi1EffLNS29_9ScaleType4KindE0ELNS_15FloatRoundStyleE2EfEENS1_15EpilogueDefaultEEEEEvvEEEEvNT_6ParamsE:
	.zero		1920


//--------------------- SYMBOLS --------------------------

	.type		.nv.reservedSmem.offset0,@object
	.size		.nv.reservedSmem.offset0,0x4
